	.headerflags	@"EF_CUDA_TEXMODE_UNIFIED EF_CUDA_64BIT_ADDRESS EF_CUDA_ACCELERATORS EF_CUDA_SM90 EF_CUDA_VIRTUAL_SM(EF_CUDA_SM90)"
	.elftype	@"ET_EXEC"


//--------------------- .nv.info                  --------------------------
	.section	.nv.info,"",@"SHT_CUDA_INFO"
	.align	4


	//----- nvinfo : EIATTR_REGCOUNT
	.align		4
        /*0000*/ 	.byte	0x04, 0x2f
        /*0002*/ 	.short	(.L_1 - .L_0)
	.align		4
.L_0:
        /*0004*/ 	.word	index@(triton_poi_fused_max_pool2d_with_indices_35)
        /*0008*/ 	.word	0x00000028


	//----- nvinfo : EIATTR_MIN_STACK_SIZE
	.align		4
.L_1:
        /*000c*/ 	.byte	0x04, 0x12
        /*000e*/ 	.short	(.L_3 - .L_2)
	.align		4
.L_2:
        /*0010*/ 	.word	index@(triton_poi_fused_max_pool2d_with_indices_35)
        /*0014*/ 	.word	0x00000000


	//----- nvinfo : EIATTR_FRAME_SIZE
	.align		4
.L_3:
        /*0018*/ 	.byte	0x04, 0x11
        /*001a*/ 	.short	(.L_5 - .L_4)
	.align		4
.L_4:
        /*001c*/ 	.word	index@(triton_poi_fused_max_pool2d_with_indices_35)
        /*0020*/ 	.word	0x00000000


	//----- nvinfo : EIATTR_MIN_STACK_SIZE
	.align		4
.L_5:
        /*0024*/ 	.byte	0x04, 0x12
        /*0026*/ 	.short	(.L_7 - .L_6)
	.align		4
.L_6:
        /*0028*/ 	.word	index@(triton_poi_fused_max_pool2d_with_indices_35)
        /*002c*/ 	.word	0x00000000
.L_7:


//--------------------- .nv.info.triton_poi_fused_max_pool2d_with_indices_35 --------------------------
	.section	.nv.info.triton_poi_fused_max_pool2d_with_indices_35,"",@"SHT_CUDA_INFO"
	.sectionflags	@""
	.align	4


	//----- nvinfo : EIATTR_CUDA_API_VERSION
	.align		4
        /*0000*/ 	.byte	0x04, 0x37
        /*0002*/ 	.short	(.L_9 - .L_8)
.L_8:
        /*0004*/ 	.word	0x0000007c


	//----- nvinfo : EIATTR_KPARAM_INFO
	.align		4
.L_9:
        /*0008*/ 	.byte	0x04, 0x17
        /*000a*/ 	.short	(.L_11 - .L_10)
.L_10:
        /*000c*/ 	.word	0x00000000
        /*0010*/ 	.short	0x0004
        /*0012*/ 	.short	0x001c
        /*0014*/ 	.byte	0x00, 0xf0, 0x11, 0x00


	//----- nvinfo : EIATTR_KPARAM_INFO
	.align		4
.L_11:
        /*0018*/ 	.byte	0x04, 0x17
        /*001a*/ 	.short	(.L_13 - .L_12)
.L_12:
        /*001c*/ 	.word	0x00000000
        /*0020*/ 	.short	0x0003
        /*0022*/ 	.short	0x0018
        /*0024*/ 	.byte	0x00, 0xf0, 0x11, 0x00


	//----- nvinfo : EIATTR_KPARAM_INFO
	.align		4
.L_13:
        /*0028*/ 	.byte	0x04, 0x17
        /*002a*/ 	.short	(.L_15 - .L_14)
.L_14:
        /*002c*/ 	.word	0x00000000
        /*0030*/ 	.short	0x0002
        /*0032*/ 	.short	0x0010
        /*0034*/ 	.byte	0x00, 0xf4, 0x21, 0x00


	//----- nvinfo : EIATTR_KPARAM_INFO
	.align		4
.L_15:
        /*0038*/ 	.byte	0x04, 0x17
        /*003a*/ 	.short	(.L_17 - .L_16)
.L_16:
        /*003c*/ 	.word	0x00000000
        /*0040*/ 	.short	0x0001
        /*0042*/ 	.short	0x0008
        /*0044*/ 	.byte	0x00, 0xf4, 0x21, 0x00


	//----- nvinfo : EIATTR_KPARAM_INFO
	.align		4
.L_17:
        /*0048*/ 	.byte	0x04, 0x17
        /*004a*/ 	.short	(.L_19 - .L_18)
.L_18:
        /*004c*/ 	.word	0x00000000
        /*0050*/ 	.short	0x0000
        /*0052*/ 	.short	0x0000
        /*0054*/ 	.byte	0x00, 0xf4, 0x21, 0x00


	//----- nvinfo : EIATTR_SPARSE_MMA_MASK
	.align		4
.L_19:
        /*0058*/ 	.byte	0x03, 0x50
        /*005a*/ 	.short	0x0000


	//----- nvinfo : EIATTR_MAXREG_COUNT
	.align		4
        /*005c*/ 	.byte	0x03, 0x1b
        /*005e*/ 	.short	0x00ff


	//----- nvinfo : EIATTR_EXIT_INSTR_OFFSETS
	.align		4
        /*0060*/ 	.byte	0x04, 0x1c
        /*0062*/ 	.short	(.L_21 - .L_20)


	//   ....[0]....
.L_20:
        /*0064*/ 	.word	0x000032d0


	//   ....[1]....
        /*0068*/ 	.word	0x000032f0


	//----- nvinfo : EIATTR_REQNTID
	.align		4
.L_21:
        /*006c*/ 	.byte	0x04, 0x10
        /*006e*/ 	.short	(.L_23 - .L_22)
.L_22:
        /*0070*/ 	.word	0x00000100
        /*0074*/ 	.word	0x00000001
        /*0078*/ 	.word	0x00000001


	//----- nvinfo : EIATTR_CBANK_PARAM_SIZE
	.align		4
.L_23:
        /*007c*/ 	.byte	0x03, 0x19
        /*007e*/ 	.short	0x0020


	//----- nvinfo : EIATTR_PARAM_CBANK
	.align		4
        /*0080*/ 	.byte	0x04, 0x0a
        /*0082*/ 	.short	(.L_25 - .L_24)
	.align		4
.L_24:
        /*0084*/ 	.word	index@(.nv.constant0.triton_poi_fused_max_pool2d_with_indices_35)
        /*0088*/ 	.short	0x0210
        /*008a*/ 	.short	0x0020


	//----- nvinfo : EIATTR_SW_WAR
	.align		4
.L_25:
        /*008c*/ 	.byte	0x04, 0x36
        /*008e*/ 	.short	(.L_27 - .L_26)
.L_26:
        /*0090*/ 	.word	0x00000008
.L_27:


//--------------------- .nv.callgraph             --------------------------
	.section	.nv.callgraph,"",@"SHT_CUDA_CALLGRAPH"
	.align	4
	.sectionentsize	8
	.align		4
        /*0000*/ 	.word	0x00000000
	.align		4
        /*0004*/ 	.word	0xffffffff
	.align		4
        /*0008*/ 	.word	0x00000000
	.align		4
        /*000c*/ 	.word	0xfffffffe
	.align		4
        /*0010*/ 	.word	0x00000000
	.align		4
        /*0014*/ 	.word	0xfffffffd
	.align		4
        /*0018*/ 	.word	0x00000000
	.align		4
        /*001c*/ 	.word	0xfffffffc


//--------------------- .text.triton_poi_fused_max_pool2d_with_indices_35 --------------------------
	.section	.text.triton_poi_fused_max_pool2d_with_indices_35,"ax",@progbits
	.sectionflags	@"SHF_BARRIERS=1"
	.align	128
        .global         triton_poi_fused_max_pool2d_with_indices_35
        .type           triton_poi_fused_max_pool2d_with_indices_35,@function
        .size           triton_poi_fused_max_pool2d_with_indices_35,(.L_x_1 - triton_poi_fused_max_pool2d_with_indices_35)
        .other          triton_poi_fused_max_pool2d_with_indices_35,@"STO_CUDA_ENTRY STV_DEFAULT"
triton_poi_fused_max_pool2d_with_indices_35:
.text.triton_poi_fused_max_pool2d_with_indices_35:
[----:B------:R-:W0:Y:S02]  /*0000*/  LDC R1, c[0x0][0x28] ;  /* 0x00000a00ff017b82 */ /* 0x000e240000000800 */
[----:B------:R-:W1:Y:S01]  /*0010*/  S2R R0, SR_CTAID.Y ;  /* 0x0000000000007919 */ /* 0x000e620000002600 */
[----:B------:R-:W2:Y:S01]  /*0020*/  LDC.64 R34, c[0x0][0x210] ;  /* 0x00008400ff227b82 */ /* 0x000ea20000000a00 */
[----:B------:R-:W-:Y:S02]  /*0030*/  CS2R R28, SRZ ;  /* 0x00000000001c7805 */ /* 0x000fe4000001ff00 */
[----:B------:R-:W-:Y:S01]  /*0040*/  CS2R R30, SRZ ;  /* 0x00000000001e7805 */ /* 0x000fe2000001ff00 */
[----:B------:R-:W1:Y:S01]  /*0050*/  S2R R3, SR_TID.X ;  /* 0x0000000000037919 */ /* 0x000e620000002100 */
[----:B------:R-:W-:Y:S02]  /*0060*/  CS2R R24, SRZ ;  /* 0x0000000000187805 */ /* 0x000fe4000001ff00 */
[----:B------:R-:W-:Y:S01]  /*0070*/  CS2R R26, SRZ ;  /* 0x00000000001a7805 */ /* 0x000fe2000001ff00 */
[----:B------:R-:W-:Y:S01]  /*0080*/  ULDC.64 UR6, c[0x0][0x208] ;  /* 0x0000820000067ab9 */ /* 0x000fe20000000a00 */
[----:B------:R-:W3:Y:S01]  /*0090*/  S2R R8, SR_CTAID.X ;  /* 0x0000000000087919 */ /* 0x000ee20000002500 */
[----:B-1----:R-:W-:-:S04]  /*00a0*/  PRMT R33, R3, 0x6540, R0 ;  /* 0x0000654003217816 */ /* 0x002fc80000000000 */
[C---:B------:R-:W-:Y:S01]  /*00b0*/  ISETP.GE.AND P0, PT, R33.reuse, 0x90, PT ;  /* 0x000000902100780c */ /* 0x040fe20003f06270 */
[----:B------:R-:W-:-:S04]  /*00c0*/  IMAD.HI R2, R33, 0x2aaaaaab, RZ ;  /* 0x2aaaaaab21027827 */ /* 0x000fc800078e02ff */
[----:B------:R-:W-:Y:S01]  /*00d0*/  IMAD.HI R5, R33, 0x38e38e39, RZ ;  /* 0x38e38e3921057827 */ /* 0x000fe200078e02ff */
[----:B------:R-:W-:-:S04]  /*00e0*/  LEA.HI R4, R2, R2, RZ, 0x1 ;  /* 0x0000000202047211 */ /* 0x000fc800078f08ff */
[----:B------:R-:W-:Y:S01]  /*00f0*/  SHF.R.U32.HI R6, RZ, 0x1f, R5 ;  /* 0x0000001fff067819 */ /* 0x000fe20000011605 */
[----:B------:R-:W-:-:S03]  /*0100*/  IMAD R2, R4, -0x6, R33 ;  /* 0xfffffffa04027824 */ /* 0x000fc600078e0221 */
[----:B------:R-:W-:Y:S01]  /*0110*/  LEA.HI.SX32 R6, R5, R6, 0x1d ;  /* 0x0000000605067211 */ /* 0x000fe200078feaff */
[----:B------:R-:W-:-:S04]  /*0120*/  IMAD.HI R5, R4, 0x2aaaaaab, RZ ;  /* 0x2aaaaaab04057827 */ /* 0x000fc800078e02ff */
[----:B------:R-:W-:Y:S01]  /*0130*/  IMAD R7, R2, 0x280, RZ ;  /* 0x0000028002077824 */ /* 0x000fe200078e02ff */
[----:B------:R-:W-:Y:S01]  /*0140*/  LEA.HI R5, R5, R5, RZ, 0x1 ;  /* 0x0000000505057211 */ /* 0x000fe200078f08ff */
[----:B---3--:R-:W-:Y:S02]  /*0150*/  IMAD.SHL.U32 R2, R8, 0x10, RZ ;  /* 0x0000001008027824 */ /* 0x008fe400078e00ff */
[----:B------:R-:W-:Y:S02]  /*0160*/  IMAD R7, R6, 0xd340, R7 ;  /* 0x0000d34006077824 */ /* 0x000fe400078e0207 */
[----:B------:R-:W-:Y:S01]  /*0170*/  IMAD R5, R5, -0x6, R4 ;  /* 0xfffffffa05057824 */ /* 0x000fe200078e0204 */
[C---:B------:R-:W-:Y:S01]  /*0180*/  ISETP.LT.AND P0, PT, R2.reuse, 0x140, !P0 ;  /* 0x000001400200780c */ /* 0x040fe20004701270 */
[----:B------:R-:W-:-:S04]  /*0190*/  IMAD.IADD R32, R2, 0x1, R7 ;  /* 0x0000000102207824 */ /* 0x000fc800078e0207 */
[----:B------:R-:W-:-:S04]  /*01a0*/  IMAD R32, R5, 0x2080, R32 ;  /* 0x0000208005207824 */ /* 0x000fc800078e0220 */
[C---:B------:R-:W-:Y:S02]  /*01b0*/  VIADD R7, R32.reuse, 0x140 ;  /* 0x0000014020077836 */ /* 0x040fe40000000000 */
[----:B--2---:R-:W-:-:S04]  /*01c0*/  IMAD.WIDE R4, R32, 0x4, R34 ;  /* 0x0000000420047825 */ /* 0x004fc800078e0222 */
[--C-:B------:R-:W-:Y:S01]  /*01d0*/  IMAD.WIDE R6, R7, 0x4, R34.reuse ;  /* 0x0000000407067825 */ /* 0x100fe200078e0222 */
[----:B------:R1:W2:Y:S04]  /*01e0*/  @P0 LDG.E.EL.128 R28, desc[UR6][R4.64] ;  /* 0x00000006041c0981 */ /* 0x0002a8000c2e1d00 */
[----:B------:R3:W2:Y:S01]  /*01f0*/  @P0 LDG.E.EL.128 R24, desc[UR6][R6.64] ;  /* 0x0000000606180981 */ /* 0x0006a2000c2e1d00 */
[----:B------:R-:W-:Y:S01]  /*0200*/  VIADD R9, R32, 0x280 ;  /* 0x0000028020097836 */ /* 0x000fe20000000000 */
[----:B------:R-:W-:Y:S02]  /*0210*/  CS2R R20, SRZ ;  /* 0x0000000000147805 */ /* 0x000fe4000001ff00 */
[----:B------:R-:W-:Y:S01]  /*0220*/  CS2R R22, SRZ ;  /* 0x0000000000167805 */ /* 0x000fe2000001ff00 */
[----:B------:R-:W-:-:S05]  /*0230*/  IMAD.WIDE R8, R9, 0x4, R34 ;  /* 0x0000000409087825 */ /* 0x000fca00078e0222 */
[----:B------:R4:W5:Y:S01]  /*0240*/  @P0 LDG.E.EL.128 R20, desc[UR6][R8.64] ;  /* 0x0000000608140981 */ /* 0x000962000c2e1d00 */
[----:B------:R-:W-:Y:S01]  /*0250*/  VIADD R11, R32, 0x1040 ;  /* 0x00001040200b7836 */ /* 0x000fe20000000000 */
[----:B------:R-:W-:Y:S02]  /*0260*/  CS2R R16, SRZ ;  /* 0x0000000000107805 */ /* 0x000fe4000001ff00 */
[----:B------:R-:W-:Y:S01]  /*0270*/  CS2R R18, SRZ ;  /* 0x0000000000127805 */ /* 0x000fe2000001ff00 */
[----:B-1----:R-:W-:-:S05]  /*0280*/  IMAD.WIDE R4, R11, 0x4, R34 ;  /* 0x000000040b047825 */ /* 0x002fca00078e0222 */
[----:B------:R1:W5:Y:S01]  /*0290*/  @P0 LDG.E.EL.128 R16, desc[UR6][R4.64] ;  /* 0x0000000604100981 */ /* 0x000362000c2e1d00 */
[----:B------:R-:W-:Y:S01]  /*02a0*/  VIADD R37, R32, 0x1180 ;  /* 0x0000118020257836 */ /* 0x000fe20000000000 */
[----:B------:R-:W-:Y:S02]  /*02b0*/  CS2R R12, SRZ ;  /* 0x00000000000c7805 */ /* 0x000fe4000001ff00 */
[----:B------:R-:W-:Y:S01]  /*02c0*/  CS2R R14, SRZ ;  /* 0x00000000000e7805 */ /* 0x000fe2000001ff00 */
[----:B------:R-:W-:-:S05]  /*02d0*/  IMAD.WIDE R36, R37, 0x4, R34 ;  /* 0x0000000425247825 */ /* 0x000fca00078e0222 */
[----:B------:R-:W5:Y:S01]  /*02e0*/  @P0 LDG.E.EL.128 R12, desc[UR6][R36.64] ;  /* 0x00000006240c0981 */ /* 0x000f62000c2e1d00 */
[----:B---3--:R-:W-:Y:S01]  /*02f0*/  VIADD R7, R32, 0x12c0 ;  /* 0x000012c020077836 */ /* 0x008fe20000000000 */
[----:B----4-:R-:W-:Y:S02]  /*0300*/  CS2R R8, SRZ ;  /* 0x0000000000087805 */ /* 0x010fe4000001ff00 */
[----:B------:R-:W-:Y:S01]  /*0310*/  CS2R R10, SRZ ;  /* 0x00000000000a7805 */ /* 0x000fe2000001ff00 */
[----:B------:R-:W-:-:S05]  /*0320*/  IMAD.WIDE R6, R7, 0x4, R34 ;  /* 0x0000000407067825 */ /* 0x000fca00078e0222 */
[----:B------:R3:W4:Y:S01]  /*0330*/  @P0 LDG.E.EL.128 R8, desc[UR6][R6.64] ;  /* 0x0000000606080981 */ /* 0x000722000c2e1d00 */
[----:B-1----:R-:W-:Y:S02]  /*0340*/  CS2R R4, SRZ ;  /* 0x0000000000047805 */ /* 0x002fe4000001ff00 */
[----:B---3--:R-:W-:Y:S02]  /*0350*/  CS2R R6, SRZ ;  /* 0x0000000000067805 */ /* 0x008fe4000001ff00 */
[C---:B--2---:R-:W-:Y:S02]  /*0360*/  FSETP.GT.AND P1, PT, R25.reuse, R29, PT ;  /* 0x0000001d1900720b */ /* 0x044fe40003f24000 */
[C---:B------:R-:W-:Y:S02]  /*0370*/  FSETP.GT.AND P4, PT, R24.reuse, R28, PT ;  /* 0x0000001c1800720b */ /* 0x040fe40003f84000 */
[----:B------:R-:W-:Y:S02]  /*0380*/  FSETP.NAN.AND P5, PT, R25, R25, PT ;  /* 0x000000191900720b */ /* 0x000fe40003fa8000 */
[----:B------:R-:W-:-:S02]  /*0390*/  FSETP.NAN.AND P6, PT, R24, R24, PT ;  /* 0x000000181800720b */ /* 0x000fc40003fc8000 */
[C---:B------:R-:W-:Y:S02]  /*03a0*/  FSETP.GT.AND P2, PT, R27.reuse, R31, PT ;  /* 0x0000001f1b00720b */ /* 0x040fe40003f44000 */
[----:B------:R-:W-:-:S03]  /*03b0*/  FSETP.NAN.AND P3, PT, R27, R27, PT ;  /* 0x0000001b1b00720b */ /* 0x000fc60003f68000 */
[----:B------:R-:W-:Y:S01]  /*03c0*/  @!P1 SEL R25, R25, R29, P5 ;  /* 0x0000001d19199207 */ /* 0x000fe20002800000 */
[----:B------:R-:W-:Y:S01]  /*03d0*/  VIADD R29, R32, 0x2080 ;  /* 0x00002080201d7836 */ /* 0x000fe20000000000 */
[----:B------:R-:W-:Y:S02]  /*03e0*/  @!P4 SEL R24, R24, R28, P6 ;  /* 0x0000001c1818c207 */ /* 0x000fe40003000000 */
[----:B------:R-:W-:Y:S01]  /*03f0*/  FSETP.GT.AND P6, PT, R26, R30, PT ;  /* 0x0000001e1a00720b */ /* 0x000fe20003fc4000 */
[----:B------:R-:W-:-:S03]  /*0400*/  IMAD.WIDE R28, R29, 0x4, R34 ;  /* 0x000000041d1c7825 */ /* 0x000fc600078e0222 */
[----:B------:R-:W-:Y:S02]  /*0410*/  @!P2 SEL R27, R27, R31, P3 ;  /* 0x0000001f1b1ba207 */ /* 0x000fe40001800000 */
[----:B------:R1:W2:Y:S01]  /*0420*/  @P0 LDG.E.EL.128 R4, desc[UR6][R28.64] ;  /* 0x000000061c040981 */ /* 0x0002a2000c2e1d00 */
[----:B------:R-:W-:Y:S02]  /*0430*/  FSETP.NAN.AND P5, PT, R26, R26, PT ;  /* 0x0000001a1a00720b */ /* 0x000fe40003fa8000 */
[----:B-----5:R-:W-:-:S04]  /*0440*/  FSETP.GEU.AND P3, PT, R27, R23, PT ;  /* 0x000000171b00720b */ /* 0x020fc80003f6e000 */
[----:B------:R-:W-:Y:S02]  /*0450*/  @!P6 SEL R26, R26, R30, P5 ;  /* 0x0000001e1a1ae207 */ /* 0x000fe40002800000 */
[----:B------:R-:W-:Y:S02]  /*0460*/  SEL R30, RZ, 0x1, !P2 ;  /* 0x00000001ff1e7807 */ /* 0x000fe40005000000 */
[----:B------:R-:W-:Y:S02]  /*0470*/  FSETP.GEU.AND P5, PT, R26, R22, PT ;  /* 0x000000161a00720b */ /* 0x000fe40003fae000 */
[C---:B------:R-:W-:Y:S02]  /*0480*/  FSETP.NAN.AND P2, PT, R23.reuse, R23, PT ;  /* 0x000000171700720b */ /* 0x040fe40003f48000 */
[----:B-1----:R-:W-:Y:S02]  /*0490*/  SEL R28, RZ, 0x1, !P1 ;  /* 0x00000001ff1c7807 */ /* 0x002fe40004800000 */
[----:B------:R-:W-:-:S02]  /*04a0*/  @P3 SEL R23, R23, R27, P2 ;  /* 0x0000001b17173207 */ /* 0x000fc40001000000 */
[----:B------:R-:W-:Y:S02]  /*04b0*/  SEL R27, RZ, 0x1, !P6 ;  /* 0x00000001ff1b7807 */ /* 0x000fe40007000000 */
[C---:B------:R-:W-:Y:S02]  /*04c0*/  FSETP.NAN.AND P2, PT, R22.reuse, R22, PT ;  /* 0x000000161600720b */ /* 0x040fe40003f48000 */
[-C--:B------:R-:W-:Y:S02]  /*04d0*/  FSETP.GEU.AND P6, PT, R25, R21.reuse, PT ;  /* 0x000000151900720b */ /* 0x080fe40003fce000 */
[----:B------:R-:W-:Y:S02]  /*04e0*/  @P5 SEL R22, R22, R26, P2 ;  /* 0x0000001a16165207 */ /* 0x000fe40001000000 */
[----:B------:R-:W-:Y:S02]  /*04f0*/  FSETP.GEU.AND P2, PT, R24, R20, PT ;  /* 0x000000141800720b */ /* 0x000fe40003f4e000 */
[----:B------:R-:W-:-:S02]  /*0500*/  FSETP.NAN.AND P1, PT, R21, R21, PT ;  /* 0x000000151500720b */ /* 0x000fc40003f28000 */
[----:B------:R-:W-:Y:S02]  /*0510*/  SEL R29, R30, 0x2, P3 ;  /* 0x000000021e1d7807 */ /* 0x000fe40001800000 */
[----:B------:R-:W-:Y:S02]  /*0520*/  SEL R30, R27, 0x2, P5 ;  /* 0x000000021b1e7807 */ /* 0x000fe40002800000 */
[----:B------:R-:W-:Y:S02]  /*0530*/  CS2R R26, SRZ ;  /* 0x00000000001a7805 */ /* 0x000fe4000001ff00 */
[----:B------:R-:W-:Y:S02]  /*0540*/  FSETP.NAN.AND P5, PT, R16, R16, PT ;  /* 0x000000101000720b */ /* 0x000fe40003fa8000 */
[----:B------:R-:W-:Y:S02]  /*0550*/  @P6 SEL R21, R21, R25, P1 ;  /* 0x0000001915156207 */ /* 0x000fe40000800000 */
[----:B------:R-:W-:-:S02]  /*0560*/  FSETP.NAN.AND P1, PT, R20, R20, PT ;  /* 0x000000141400720b */ /* 0x000fc40003f28000 */
[----:B------:R-:W-:Y:S02]  /*0570*/  FSETP.GEU.AND P3, PT, R21, R17, PT ;  /* 0x000000111500720b */ /* 0x000fe40003f6e000 */
[----:B------:R-:W-:Y:S02]  /*0580*/  @P2 SEL R20, R20, R24, P1 ;  /* 0x0000001814142207 */ /* 0x000fe40000800000 */
[----:B------:R-:W-:Y:S02]  /*0590*/  CS2R R24, SRZ ;  /* 0x0000000000187805 */ /* 0x000fe4000001ff00 */
[----:B------:R-:W-:-:S13]  /*05a0*/  FSETP.GEU.AND P1, PT, R20, R16, PT ;  /* 0x000000101400720b */ /* 0x000fda0003f2e000 */
[----:B------:R-:W-:Y:S02]  /*05b0*/  @P1 SEL R16, R16, R20, P5 ;  /* 0x0000001410101207 */ /* 0x000fe40002800000 */
[----:B------:R-:W-:-:S04]  /*05c0*/  FSETP.NAN.AND P5, PT, R17, R17, PT ;  /* 0x000000111100720b */ /* 0x000fc80003fa8000 */
[----:B------:R-:W-:Y:S01]  /*05d0*/  @P3 SEL R17, R17, R21, P5 ;  /* 0x0000001511113207 */ /* 0x000fe20002800000 */
[----:B------:R-:W-:Y:S01]  /*05e0*/  VIADD R21, R32, 0x21c0 ;  /* 0x000021c020157836 */ /* 0x000fe20000000000 */
[-C--:B------:R-:W-:Y:S02]  /*05f0*/  FSETP.GEU.AND P5, PT, R22, R18.reuse, PT ;  /* 0x000000121600720b */ /* 0x080fe40003fae000 */
[----:B------:R-:W-:Y:S01]  /*0600*/  SEL R28, R28, 0x2, P6 ;  /* 0x000000021c1c7807 */ /* 0x000fe20003000000 */
[----:B------:R-:W-:Y:S01]  /*0610*/  IMAD.WIDE R20, R21, 0x4, R34 ;  /* 0x0000000415147825 */ /* 0x000fe200078e0222 */
[----:B------:R-:W-:Y:S02]  /*0620*/  FSETP.NAN.AND P6, PT, R18, R18, PT ;  /* 0x000000121200720b */ /* 0x000fe40003fc8000 */
[----:B------:R-:W-:Y:S02]  /*0630*/  SEL R28, R28, 0x3, P3 ;  /* 0x000000031c1c7807 */ /* 0x000fe40001800000 */
[----:B------:R-:W-:Y:S01]  /*0640*/  SEL R30, R30, 0x3, P5 ;  /* 0x000000031e1e7807 */ /* 0x000fe20002800000 */
[----:B------:R1:W3:Y:S01]  /*0650*/  @P0 LDG.E.EL.128 R24, desc[UR6][R20.64] ;  /* 0x0000000614180981 */ /* 0x0002e2000c2e1d00 */
[----:B------:R-:W-:-:S03]  /*0660*/  FSETP.GEU.AND P3, PT, R16, R12, PT ;  /* 0x0000000c1000720b */ /* 0x000fc60003f6e000 */
[----:B------:R-:W-:Y:S02]  /*0670*/  @P5 SEL R18, R18, R22, P6 ;  /* 0x0000001612125207 */ /* 0x000fe40003000000 */
[----:B------:R-:W-:Y:S02]  /*0680*/  SEL R22, RZ, 0x1, !P4 ;  /* 0x00000001ff167807 */ /* 0x000fe40006000000 */
[-C--:B------:R-:W-:Y:S02]  /*0690*/  FSETP.GEU.AND P4, PT, R23, R19.reuse, PT ;  /* 0x000000131700720b */ /* 0x080fe40003f8e000 */
[----:B------:R-:W-:Y:S02]  /*06a0*/  FSETP.NAN.AND P6, PT, R19, R19, PT ;  /* 0x000000131300720b */ /* 0x000fe40003fc8000 */
[----:B------:R-:W-:Y:S02]  /*06b0*/  SEL R22, R22, 0x2, P2 ;  /* 0x0000000216167807 */ /* 0x000fe40001000000 */
[----:B------:R-:W-:-:S02]  /*06c0*/  FSETP.GEU.AND P2, PT, R18, R14, PT ;  /* 0x0000000e1200720b */ /* 0x000fc40003f4e000 */
[----:B------:R-:W-:Y:S02]  /*06d0*/  SEL R22, R22, 0x3, P1 ;  /* 0x0000000316167807 */ /* 0x000fe40000800000 */
[----:B------:R-:W-:Y:S02]  /*06e0*/  FSETP.NAN.AND P1, PT, R15, R15, PT ;  /* 0x0000000f0f00720b */ /* 0x000fe40003f28000 */
[----:B------:R-:W-:Y:S02]  /*06f0*/  FSETP.NAN.AND P5, PT, R14, R14, PT ;  /* 0x0000000e0e00720b */ /* 0x000fe40003fa8000 */
[----:B------:R-:W-:Y:S02]  /*0700*/  @P4 SEL R19, R19, R23, P6 ;  /* 0x0000001713134207 */ /* 0x000fe40003000000 */
[----:B------:R-:W-:Y:S02]  /*0710*/  SEL R29, R29, 0x3, P4 ;  /* 0x000000031d1d7807 */ /* 0x000fe40002000000 */
[----:B------:R-:W-:-:S02]  /*0720*/  FSETP.GEU.AND P6, PT, R19, R15, PT ;  /* 0x0000000f1300720b */ /* 0x000fc40003fce000 */
[----:B------:R-:W-:Y:S02]  /*0730*/  @P2 SEL R14, R14, R18, P5 ;  /* 0x000000120e0e2207 */ /* 0x000fe40002800000 */
[C---:B------:R-:W-:Y:S02]  /*0740*/  FSETP.NAN.AND P5, PT, R12.reuse, R12, PT ;  /* 0x0000000c0c00720b */ /* 0x040fe40003fa8000 */
[----:B------:R-:W-:Y:S02]  /*0750*/  SEL R31, R29, 0x4, P6 ;  /* 0x000000041d1f7807 */ /* 0x000fe40003000000 */
[----:B------:R-:W-:Y:S02]  /*0760*/  @P3 SEL R12, R12, R16, P5 ;  /* 0x000000100c0c3207 */ /* 0x000fe40002800000 */
[----:B------:R-:W-:Y:S02]  /*0770*/  FSETP.NAN.AND P5, PT, R13, R13, PT ;  /* 0x0000000d0d00720b */ /* 0x000fe40003fa8000 */
[----:B----4-:R-:W-:-:S02]  /*0780*/  FSETP.GEU.AND P4, PT, R12, R8, PT ;  /* 0x000000080c00720b */ /* 0x010fc40003f8e000 */
[----:B------:R-:W-:Y:S02]  /*0790*/  @P6 SEL R15, R15, R19, P1 ;  /* 0x000000130f0f6207 */ /* 0x000fe40000800000 */
[----:B------:R-:W-:Y:S02]  /*07a0*/  CS2R R18, SRZ ;  /* 0x0000000000127805 */ /* 0x000fe4000001ff00 */
[----:B------:R-:W-:Y:S02]  /*07b0*/  FSETP.GEU.AND P1, PT, R17, R13, PT ;  /* 0x0000000d1100720b */ /* 0x000fe40003f2e000 */
[----:B------:R-:W-:Y:S02]  /*07c0*/  FSETP.NAN.AND P6, PT, R8, R8, PT ;  /* 0x000000080800720b */ /* 0x000fe40003fc8000 */
[----:B------:R-:W-:Y:S02]  /*07d0*/  SEL R30, R30, 0x4, P2 ;  /* 0x000000041e1e7807 */ /* 0x000fe40001000000 */
[----:B------:R-:W-:-:S02]  /*07e0*/  FSETP.GEU.AND P2, PT, R14, R10, PT ;  /* 0x0000000a0e00720b */ /* 0x000fc40003f4e000 */
[----:B------:R-:W-:Y:S02]  /*07f0*/  SEL R29, R28, 0x4, P1 ;  /* 0x000000041c1d7807 */ /* 0x000fe40000800000 */
[----:B------:R-:W-:Y:S02]  /*0800*/  @P4 SEL R8, R8, R12, P6 ;  /* 0x0000000c08084207 */ /* 0x000fe40003000000 */
[----:B------:R-:W-:Y:S02]  /*0810*/  FSETP.NAN.AND P6, PT, R9, R9, PT ;  /* 0x000000090900720b */ /* 0x000fe40003fc8000 */
[----:B------:R-:W-:Y:S02]  /*0820*/  @P1 SEL R13, R13, R17, P5 ;  /* 0x000000110d0d1207 */ /* 0x000fe40002800000 */
[----:B------:R-:W-:Y:S02]  /*0830*/  CS2R R16, SRZ ;  /* 0x0000000000107805 */ /* 0x000fe4000001ff00 */
[----:B------:R-:W-:-:S02]  /*0840*/  FSETP.GEU.AND P1, PT, R15, R11, PT ;  /* 0x0000000b0f00720b */ /* 0x000fc40003f2e000 */
[----:B------:R-:W-:Y:S02]  /*0850*/  FSETP.GEU.AND P5, PT, R13, R9, PT ;  /* 0x000000090d00720b */ /* 0x000fe40003fae000 */
[----:B------:R-:W-:Y:S02]  /*0860*/  SEL R22, R22, 0x4, P3 ;  /* 0x0000000416167807 */ /* 0x000fe40001800000 */
[----:B------:R-:W-:Y:S02]  /*0870*/  SEL R29, R29, 0x5, P5 ;  /* 0x000000051d1d7807 */ /* 0x000fe40002800000 */
[----:B------:R-:W-:-:S07]  /*0880*/  SEL R28, R22, 0x5, P4 ;  /* 0x00000005161c7807 */ /* 0x000fce0002000000 */
[----:B------:R-:W-:Y:S01]  /*0890*/  @P5 SEL R9, R9, R13, P6 ;  /* 0x0000000d09095207 */ /* 0x000fe20003000000 */
[----:B------:R-:W-:Y:S01]  /*08a0*/  VIADD R13, R32, 0x2300 ;  /* 0x00002300200d7836 */ /* 0x000fe20000000000 */
[----:B------:R-:W-:-:S03]  /*08b0*/  FSETP.NAN.AND P6, PT, R10, R10, PT ;  /* 0x0000000a0a00720b */ /* 0x000fc60003fc8000 */
[----:B------:R-:W-:Y:S01]  /*08c0*/  IMAD.WIDE R12, R13, 0x4, R34 ;  /* 0x000000040d0c7825 */ /* 0x000fe200078e0222 */
[----:B------:R-:W-:Y:S02]  /*08d0*/  @P2 SEL R10, R10, R14, P6 ;  /* 0x0000000e0a0a2207 */ /* 0x000fe40003000000 */
[C---:B------:R-:W-:Y:S02]  /*08e0*/  FSETP.NAN.AND P6, PT, R11.reuse, R11, PT ;  /* 0x0000000b0b00720b */ /* 0x040fe40003fc8000 */
[----:B------:R4:W5:Y:S02]  /*08f0*/  @P0 LDG.E.EL.128 R16, desc[UR6][R12.64] ;  /* 0x000000060c100981 */ /* 0x000964000c2e1d00 */
[----:B------:R-:W-:Y:S01]  /*0900*/  @P1 SEL R11, R11, R15, P6 ;  /* 0x0000000f0b0b1207 */ /* 0x000fe20003000000 */
[----:B------:R-:W-:Y:S01]  /*0910*/  VIADD R37, R32, 0x4 ;  /* 0x0000000420257836 */ /* 0x000fe20000000000 */
[----:B-1----:R-:W-:Y:S02]  /*0920*/  CS2R R20, SRZ ;  /* 0x0000000000147805 */ /* 0x002fe4000001ff00 */
[----:B------:R-:W-:-:S02]  /*0930*/  CS2R R22, SRZ ;  /* 0x0000000000167805 */ /* 0x000fc4000001ff00 */
[----:B------:R-:W-:Y:S01]  /*0940*/  CS2R R14, SRZ ;  /* 0x00000000000e7805 */ /* 0x000fe2000001ff00 */
[----:B------:R-:W-:Y:S01]  /*0950*/  IMAD.WIDE R36, R37, 0x4, R34 ;  /* 0x0000000425247825 */ /* 0x000fe200078e0222 */
[----:B----4-:R-:W-:-:S04]  /*0960*/  CS2R R12, SRZ ;  /* 0x00000000000c7805 */ /* 0x010fc8000001ff00 */
[----:B------:R1:W4:Y:S01]  /*0970*/  @P0 LDG.E.EL.128 R20, desc[UR6][R36.64] ;  /* 0x0000000624140981 */ /* 0x000322000c2e1d00 */
[-C--:B--2---:R-:W-:Y:S02]  /*0980*/  FSETP.GEU.AND P6, PT, R11, R7.reuse, PT ;  /* 0x000000070b00720b */ /* 0x084fe40003fce000 */
[-C--:B------:R-:W-:Y:S02]  /*0990*/  FSETP.GEU.AND P3, PT, R10, R6.reuse, PT ;  /* 0x000000060a00720b */ /* 0x080fe40003f6e000 */
[----:B------:R-:W-:Y:S02]  /*09a0*/  FSETP.NAN.AND P4, PT, R7, R7, PT ;  /* 0x000000070700720b */ /* 0x000fe40003f88000 */
[----:B------:R-:W-:-:S07]  /*09b0*/  FSETP.NAN.AND P5, PT, R6, R6, PT ;  /* 0x000000060600720b */ /* 0x000fce0003fa8000 */
[----:B------:R-:W-:Y:S01]  /*09c0*/  @P6 SEL R7, R7, R11, P4 ;  /* 0x0000000b07076207 */ /* 0x000fe20002000000 */
[----:B------:R-:W-:Y:S01]  /*09d0*/  VIADD R11, R32, 0x144 ;  /* 0x00000144200b7836 */ /* 0x000fe20000000000 */
[----:B------:R-:W-:-:S03]  /*09e0*/  @P3 SEL R6, R6, R10, P5 ;  /* 0x0000000a06063207 */ /* 0x000fc60002800000 */
[----:B------:R-:W-:-:S05]  /*09f0*/  IMAD.WIDE R10, R11, 0x4, R34 ;  /* 0x000000040b0a7825 */ /* 0x000fca00078e0222 */
[----:B------:R2:W4:Y:S01]  /*0a00*/  @P0 LDG.E.EL.128 R12, desc[UR6][R10.64] ;  /* 0x000000060a0c0981 */ /* 0x000522000c2e1d00 */
[-C--:B------:R-:W-:Y:S02]  /*0a10*/  FSETP.GEU.AND P4, PT, R9, R5.reuse, PT ;  /* 0x000000050900720b */ /* 0x080fe40003f8e000 */
[----:B------:R-:W-:Y:S02]  /*0a20*/  FSETP.NAN.AND P5, PT, R5, R5, PT ;  /* 0x000000050500720b */ /* 0x000fe40003fa8000 */
[----:B------:R-:W-:-:S09]  /*0a30*/  SEL R30, R30, 0x5, P2 ;  /* 0x000000051e1e7807 */ /* 0x000fd20001000000 */
[----:B------:R-:W-:Y:S02]  /*0a40*/  @P4 SEL R5, R5, R9, P5 ;  /* 0x0000000905054207 */ /* 0x000fe40002800000 */
[-C--:B------:R-:W-:Y:S02]  /*0a50*/  FSETP.GEU.AND P5, PT, R8, R4.reuse, PT ;  /* 0x000000040800720b */ /* 0x080fe40003fae000 */
[----:B------:R-:W-:Y:S02]  /*0a60*/  FSETP.NAN.AND P2, PT, R4, R4, PT ;  /* 0x000000040400720b */ /* 0x000fe40003f48000 */
[----:B------:R-:W-:-:S09]  /*0a70*/  SEL R31, R31, 0x5, P1 ;  /* 0x000000051f1f7807 */ /* 0x000fd20000800000 */
[----:B------:R-:W-:Y:S02]  /*0a80*/  @P5 SEL R4, R4, R8, P2 ;  /* 0x0000000804045207 */ /* 0x000fe40001000000 */
[----:B-1----:R-:W-:Y:S02]  /*0a90*/  SEL R36, R31, 0x6, P6 ;  /* 0x000000061f247807 */ /* 0x002fe40003000000 */
[----:B------:R-:W-:Y:S02]  /*0aa0*/  CS2R R8, SRZ ;  /* 0x0000000000087805 */ /* 0x000fe4000001ff00 */
[-C--:B---3--:R-:W-:Y:S02]  /*0ab0*/  FSETP.GEU.AND P2, PT, R4, R24.reuse, PT ;  /* 0x000000180400720b */ /* 0x088fe40003f4e000 */
[----:B------:R-:W-:Y:S02]  /*0ac0*/  FSETP.GEU.AND P1, PT, R5, R25, PT ;  /* 0x000000190500720b */ /* 0x000fe40003f2e000 */
[----:B------:R-:W-:-:S09]  /*0ad0*/  FSETP.NAN.AND P6, PT, R24, R24, PT ;  /* 0x000000181800720b */ /* 0x000fd20003fc8000 */
[----:B------:R-:W-:Y:S02]  /*0ae0*/  @P2 SEL R24, R24, R4, P6 ;  /* 0x0000000418182207 */ /* 0x000fe40003000000 */
[----:B------:R-:W-:-:S04]  /*0af0*/  FSETP.NAN.AND P6, PT, R25, R25, PT ;  /* 0x000000191900720b */ /* 0x000fc80003fc8000 */
[----:B------:R-:W-:Y:S01]  /*0b00*/  @P1 SEL R25, R25, R5, P6 ;  /* 0x0000000519191207 */ /* 0x000fe20003000000 */
[----:B------:R-:W-:Y:S01]  /*0b10*/  VIADD R5, R32, 0x284 ;  /* 0x0000028420057836 */ /* 0x000fe20000000000 */
[----:B--2---:R-:W-:Y:S02]  /*0b20*/  CS2R R10, SRZ ;  /* 0x00000000000a7805 */ /* 0x004fe4000001ff00 */
[----:B------:R-:W-:Y:S01]  /*0b30*/  SEL R37, R30, 0x6, P3 ;  /* 0x000000061e257807 */ /* 0x000fe20001800000 */
[----:B------:R-:W-:Y:S01]  /*0b40*/  IMAD.WIDE R4, R5, 0x4, R34 ;  /* 0x0000000405047825 */ /* 0x000fe200078e0222 */
[----:B------:R-:W-:Y:S02]  /*0b50*/  FSETP.GEU.AND P3, PT, R6, R26, PT ;  /* 0x0000001a0600720b */ /* 0x000fe40003f6e000 */
[----:B------:R-:W-:Y:S02]  /*0b60*/  SEL R29, R29, 0x6, P4 ;  /* 0x000000061d1d7807 */ /* 0x000fe40002000000 */
[----:B------:R1:W2:Y:S01]  /*0b70*/  @P0 LDG.E.EL.128 R8, desc[UR6][R4.64] ;  /* 0x0000000604080981 */ /* 0x0002a2000c2e1d00 */
[----:B------:R-:W-:-:S02]  /*0b80*/  FSETP.GEU.AND P4, PT, R7, R27, PT ;  /* 0x0000001b0700720b */ /* 0x000fc40003f8e000 */
[----:B------:R-:W-:Y:S02]  /*0b90*/  FSETP.NAN.AND P6, PT, R26, R26, PT ;  /* 0x0000001a1a00720b */ /* 0x000fe40003fc8000 */
[----:B------:R-:W-:Y:S02]  /*0ba0*/  SEL R28, R28, 0x6, P5 ;  /* 0x000000061c1c7807 */ /* 0x000fe40002800000 */
[----:B------:R-:W-:Y:S02]  /*0bb0*/  FSETP.NAN.AND P5, PT, R27, R27, PT ;  /* 0x0000001b1b00720b */ /* 0x000fe40003fa8000 */
[----:B------:R-:W-:-:S05]  /*0bc0*/  @P3 SEL R26, R26, R6, P6 ;  /* 0x000000061a1a3207 */ /* 0x000fca0003000000 */
[----:B------:R-:W-:Y:S02]  /*0bd0*/  @P4 SEL R27, R27, R7, P5 ;  /* 0x000000071b1b4207 */ /* 0x000fe40002800000 */
[----:B------:R-:W-:Y:S02]  /*0be0*/  SEL R31, R28, 0x7, P2 ;  /* 0x000000071c1f7807 */ /* 0x000fe40001000000 */
[----:B------:R-:W-:Y:S02]  /*0bf0*/  SEL R30, R29, 0x7, P1 ;  /* 0x000000071d1e7807 */ /* 0x000fe40000800000 */
[----:B------:R-:W-:Y:S02]  /*0c00*/  SEL R29, R37, 0x7, P3 ;  /* 0x00000007251d7807 */ /* 0x000fe40001800000 */
[----:B-----5:R-:W-:Y:S02]  /*0c10*/  FSETP.GEU.AND P6, PT, R24, R16, PT ;  /* 0x000000101800720b */ /* 0x020fe40003fce000 */
[----:B------:R-:W-:-:S02]  /*0c20*/  FSETP.GEU.AND P5, PT, R25, R17, PT ;  /* 0x000000111900720b */ /* 0x000fc40003fae000 */
[----:B------:R-:W-:Y:S02]  /*0c30*/  FSETP.NAN.AND P2, PT, R16, R16, PT ;  /* 0x000000101000720b */ /* 0x000fe40003f48000 */
[----:B------:R-:W-:Y:S02]  /*0c40*/  FSETP.GEU.AND P1, PT, R26, R18, PT ;  /* 0x000000121a00720b */ /* 0x000fe40003f2e000 */
[----:B------:R-:W-:-:S05]  /*0c50*/  FSETP.NAN.AND P3, PT, R17, R17, PT ;  /* 0x000000111100720b */ /* 0x000fca0003f68000 */
[----:B------:R-:W-:Y:S02]  /*0c60*/  @P6 SEL R16, R16, R24, P2 ;  /* 0x0000001810106207 */ /* 0x000fe40001000000 */
[----:B------:R-:W-:Y:S02]  /*0c70*/  FSETP.GEU.AND P2, PT, R27, R19, PT ;  /* 0x000000131b00720b */ /* 0x000fe40003f4e000 */
[----:B------:R-:W-:Y:S02]  /*0c80*/  SEL R24, R36, 0x7, P4 ;  /* 0x0000000724187807 */ /* 0x000fe40002000000 */
[----:B------:R-:W-:Y:S02]  /*0c90*/  @P5 SEL R17, R17, R25, P3 ;  /* 0x0000001911115207 */ /* 0x000fe40001800000 */
[----:B------:R-:W-:-:S04]  /*0ca0*/  FSETP.NAN.AND P4, PT, R18, R18, PT ;  /* 0x000000121200720b */ /* 0x000fc80003f88000 */
[----:B------:R-:W-:Y:S02]  /*0cb0*/  @P1 SEL R18, R18, R26, P4 ;  /* 0x0000001a12121207 */ /* 0x000fe40002000000 */
[----:B------:R-:W-:-:S04]  /*0cc0*/  FSETP.NAN.AND P4, PT, R19, R19, PT ;  /* 0x000000131300720b */ /* 0x000fc80003f88000 */
[----:B------:R-:W-:Y:S02]  /*0cd0*/  @P2 SEL R19, R19, R27, P4 ;  /* 0x0000001b13132207 */ /* 0x000fe40002000000 */
[----:B-1----:R-:W-:Y:S02]  /*0ce0*/  CS2R R4, SRZ ;  /* 0x0000000000047805 */ /* 0x002fe4000001ff00 */
[----:B------:R-:W-:Y:S02]  /*0cf0*/  CS2R R6, SRZ ;  /* 0x0000000000067805 */ /* 0x000fe4000001ff00 */
[C---:B----4-:R-:W-:Y:S02]  /*0d00*/  FSETP.GT.AND P3, PT, R15.reuse, R23, PT ;  /* 0x000000170f00720b */ /* 0x050fe40003f64000 */
[----:B------:R-:W-:Y:S02]  /*0d10*/  FSETP.NAN.AND P4, PT, R15, R15, PT ;  /* 0x0000000f0f00720b */ /* 0x000fe40003f88000 */
[----:B------:R-:W-:-:S09]  /*0d20*/  SEL R26, RZ, 0x1, !P3 ;  /* 0x00000001ff1a7807 */ /* 0x000fd20005800000 */
[----:B------:R-:W-:Y:S02]  /*0d30*/  @!P3 SEL R15, R15, R23, P4 ;  /* 0x000000170f0fb207 */ /* 0x000fe40002000000 */
[----:B------:R-:W-:Y:S01]  /*0d40*/  FSETP.GT.AND P4, PT, R14, R22, PT ;  /* 0x000000160e00720b */ /* 0x000fe20003f84000 */
[----:B------:R-:W-:Y:S01]  /*0d50*/  VIADD R23, R32, 0x1044 ;  /* 0x0000104420177836 */ /* 0x000fe20000000000 */
[----:B------:R-:W-:-:S11]  /*0d60*/  FSETP.NAN.AND P3, PT, R14, R14, PT ;  /* 0x0000000e0e00720b */ /* 0x000fd60003f68000 */
[----:B------:R-:W-:Y:S01]  /*0d70*/  @!P4 SEL R14, R14, R22, P3 ;  /* 0x000000160e0ec207 */ /* 0x000fe20001800000 */
[----:B------:R-:W-:-:S05]  /*0d80*/  IMAD.WIDE R22, R23, 0x4, R34 ;  /* 0x0000000417167825 */ /* 0x000fca00078e0222 */
[----:B------:R1:W3:Y:S01]  /*0d90*/  @P0 LDG.E.EL.128 R4, desc[UR6][R22.64] ;  /* 0x0000000616040981 */ /* 0x0002e2000c2e1d00 */
[C---:B------:R-:W-:Y:S02]  /*0da0*/  FSETP.GT.AND P3, PT, R13.reuse, R21, PT ;  /* 0x000000150d00720b */ /* 0x040fe40003f64000 */
[----:B------:R-:W-:Y:S02]  /*0db0*/  SEL R27, RZ, 0x1, !P4 ;  /* 0x00000001ff1b7807 */ /* 0x000fe40006000000 */
[----:B------:R-:W-:-:S09]  /*0dc0*/  FSETP.NAN.AND P4, PT, R13, R13, PT ;  /* 0x0000000d0d00720b */ /* 0x000fd20003f88000 */
[----:B------:R-:W-:Y:S02]  /*0dd0*/  @!P3 SEL R13, R13, R21, P4 ;  /* 0x000000150d0db207 */ /* 0x000fe40002000000 */
[C---:B------:R-:W-:Y:S02]  /*0de0*/  FSETP.GT.AND P4, PT, R12.reuse, R20, PT ;  /* 0x000000140c00720b */ /* 0x040fe40003f84000 */
[----:B------:R-:W-:Y:S02]  /*0df0*/  SEL R28, RZ, 0x1, !P3 ;  /* 0x00000001ff1c7807 */ /* 0x000fe40005800000 */
[----:B------:R-:W-:-:S09]  /*0e00*/  FSETP.NAN.AND P3, PT, R12, R12, PT ;  /* 0x0000000c0c00720b */ /* 0x000fd20003f68000 */
[----:B------:R-:W-:Y:S02]  /*0e10*/  @!P4 SEL R12, R12, R20, P3 ;  /* 0x000000140c0cc207 */ /* 0x000fe40001800000 */
[----:B------:R-:W-:Y:S02]  /*0e20*/  SEL R25, RZ, 0x1, !P4 ;  /* 0x00000001ff197807 */ /* 0x000fe40006000000 */
[-C--:B--2---:R-:W-:Y:S02]  /*0e30*/  FSETP.GEU.AND P3, PT, R12, R8.reuse, PT ;  /* 0x000000080c00720b */ /* 0x084fe40003f6e000 */
[----:B------:R-:W-:Y:S02]  /*0e40*/  FSETP.NAN.AND P4, PT, R8, R8, PT ;  /* 0x000000080800720b */ /* 0x000fe40003f88000 */
[----:B------:R-:W-:-:S09]  /*0e50*/  SEL R25, R25, 0x2, P3 ;  /* 0x0000000219197807 */ /* 0x000fd20001800000 */
[----:B------:R-:W-:Y:S02]  /*0e60*/  @P3 SEL R8, R8, R12, P4 ;  /* 0x0000000c08083207 */ /* 0x000fe40002000000 */
[-C--:B------:R-:W-:Y:S02]  /*0e70*/  FSETP.GEU.AND P4, PT, R13, R9.reuse, PT ;  /* 0x000000090d00720b */ /* 0x080fe40003f8e000 */
[----:B------:R-:W-:Y:S02]  /*0e80*/  FSETP.NAN.AND P3, PT, R9, R9, PT ;  /* 0x000000090900720b */ /* 0x000fe40003f68000 */
[----:B------:R-:W-:Y:S02]  /*0e90*/  CS2R R20, SRZ ;  /* 0x0000000000147805 */ /* 0x000fe4000001ff00 */
[----:B-1----:R-:W-:-:S07]  /*0ea0*/  CS2R R22, SRZ ;  /* 0x0000000000167805 */ /* 0x002fce000001ff00 */
[----:B------:R-:W-:Y:S01]  /*0eb0*/  @P4 SEL R9, R9, R13, P3 ;  /* 0x0000000d09094207 */ /* 0x000fe20001800000 */
[----:B------:R-:W-:Y:S01]  /*0ec0*/  VIADD R13, R32, 0x1184 ;  /* 0x00001184200d7836 */ /* 0x000fe20000000000 */
[----:B------:R-:W-:-:S03]  /*0ed0*/  FSETP.GEU.AND P3, PT, R14, R10, PT ;  /* 0x0000000a0e00720b */ /* 0x000fc60003f6e000 */
[----:B------:R-:W-:Y:S01]  /*0ee0*/  IMAD.WIDE R12, R13, 0x4, R34 ;  /* 0x000000040d0c7825 */ /* 0x000fe200078e0222 */
[----:B------:R-:W-:-:S04]  /*0ef0*/  SEL R28, R28, 0x2, P4 ;  /* 0x000000021c1c7807 */ /* 0x000fc80002000000 */
[----:B------:R1:W2:Y:S01]  /*0f00*/  @P0 LDG.E.EL.128 R20, desc[UR6][R12.64] ;  /* 0x000000060c140981 */ /* 0x0002a2000c2e1d00 */
[----:B------:R-:W-:-:S04]  /*0f10*/  FSETP.NAN.AND P4, PT, R10, R10, PT ;  /* 0x0000000a0a00720b */ /* 0x000fc80003f88000 */
[----:B------:R-:W-:Y:S02]  /*0f20*/  @P3 SEL R10, R10, R14, P4 ;  /* 0x0000000e0a0a3207 */ /* 0x000fe40002000000 */
[-C--:B------:R-:W-:Y:S02]  /*0f30*/  FSETP.GEU.AND P4, PT, R15, R11.reuse, PT ;  /* 0x0000000b0f00720b */ /* 0x080fe40003f8e000 */
[----:B------:R-:W-:Y:S02]  /*0f40*/  SEL R27, R27, 0x2, P3 ;  /* 0x000000021b1b7807 */ /* 0x000fe40001800000 */
[----:B------:R-:W-:-:S09]  /*0f50*/  FSETP.NAN.AND P3, PT, R11, R11, PT ;  /* 0x0000000b0b00720b */ /* 0x000fd20003f68000 */
[----:B------:R-:W-:Y:S02]  /*0f60*/  @P4 SEL R11, R11, R15, P3 ;  /* 0x0000000f0b0b4207 */ /* 0x000fe40001800000 */
[----:B------:R-:W-:Y:S02]  /*0f70*/  SEL R26, R26, 0x2, P4 ;  /* 0x000000021a1a7807 */ /* 0x000fe40002000000 */
[----:B-1----:R-:W-:Y:S02]  /*0f80*/  CS2R R12, SRZ ;  /* 0x00000000000c7805 */ /* 0x002fe4000001ff00 */
[----:B------:R-:W-:Y:S02]  /*0f90*/  CS2R R14, SRZ ;  /* 0x00000000000e7805 */ /* 0x000fe4000001ff00 */
[-C--:B---3--:R-:W-:Y:S02]  /*0fa0*/  FSETP.GEU.AND P3, PT, R11, R7.reuse, PT ;  /* 0x000000070b00720b */ /* 0x088fe40003f6e000 */
[----:B------:R-:W-:-:S02]  /*0fb0*/  FSETP.NAN.AND P4, PT, R7, R7, PT ;  /* 0x000000070700720b */ /* 0x000fc40003f88000 */
[----:B------:R-:W-:-:S09]  /*0fc0*/  SEL R26, R26, 0x3, P3 ;  /* 0x000000031a1a7807 */ /* 0x000fd20001800000 */
[----:B------:R-:W-:Y:S02]  /*0fd0*/  @P3 SEL R7, R7, R11, P4 ;  /* 0x0000000b07073207 */ /* 0x000fe40002000000 */
[-C--:B------:R-:W-:Y:S01]  /*0fe0*/  FSETP.GEU.AND P4, PT, R10, R6.reuse, PT ;  /* 0x000000060a00720b */ /* 0x080fe20003f8e000 */
[----:B------:R-:W-:Y:S01]  /*0ff0*/  VIADD R11, R32, 0x12c4 ;  /* 0x000012c4200b7836 */ /* 0x000fe20000000000 */
[----:B------:R-:W-:-:S11]  /*1000*/  FSETP.NAN.AND P3, PT, R6, R6, PT ;  /* 0x000000060600720b */ /* 0x000fd60003f68000 */
[----:B------:R-:W-:Y:S01]  /*1010*/  @P4 SEL R6, R6, R10, P3 ;  /* 0x0000000a06064207 */ /* 0x000fe20001800000 */
[----:B------:R-:W-:-:S05]  /*1020*/  IMAD.WIDE R10, R11, 0x4, R34 ;  /* 0x000000040b0a7825 */ /* 0x000fca00078e0222 */
[----:B------:R1:W3:Y:S01]  /*1030*/  @P0 LDG.E.EL.128 R12, desc[UR6][R10.64] ;  /* 0x000000060a0c0981 */ /* 0x0002e2000c2e1d00 */
[-C--:B------:R-:W-:Y:S02]  /*1040*/  FSETP.GEU.AND P3, PT, R9, R5.reuse, PT ;  /* 0x000000050900720b */ /* 0x080fe40003f6e000 */
[----:B------:R-:W-:Y:S02]  /*1050*/  SEL R27, R27, 0x3, P4 ;  /* 0x000000031b1b7807 */ /* 0x000fe40002000000 */
[----:B------:R-:W-:-:S09]  /*1060*/  FSETP.NAN.AND P4, PT, R5, R5, PT ;  /* 0x000000050500720b */ /* 0x000fd20003f88000 */
[----:B------:R-:W-:Y:S02]  /*1070*/  @P3 SEL R5, R5, R9, P4 ;  /* 0x0000000905053207 */ /* 0x000fe40002000000 */
[-C--:B------:R-:W-:Y:S02]  /*1080*/  FSETP.GEU.AND P4, PT, R8, R4.reuse, PT ;  /* 0x000000040800720b */ /* 0x080fe40003f8e000 */
[----:B------:R-:W-:Y:S02]  /*1090*/  SEL R28, R28, 0x3, P3 ;  /* 0x000000031c1c7807 */ /* 0x000fe40001800000 */
[----:B------:R-:W-:-:S09]  /*10a0*/  FSETP.NAN.AND P3, PT, R4, R4, PT ;  /* 0x000000040400720b */ /* 0x000fd20003f68000 */
[----:B------:R-:W-:Y:S02]  /*10b0*/  @P4 SEL R4, R4, R8, P3 ;  /* 0x0000000804044207 */ /* 0x000fe40001800000 */
[----:B------:R-:W-:Y:S02]  /*10c0*/  SEL R25, R25, 0x3, P4 ;  /* 0x0000000319197807 */ /* 0x000fe40002000000 */
[-C--:B--2---:R-:W-:Y:S02]  /*10d0*/  FSETP.GEU.AND P3, PT, R4, R20.reuse, PT ;  /* 0x000000140400720b */ /* 0x084fe40003f6e000 */
[----:B------:R-:W-:Y:S02]  /*10e0*/  FSETP.NAN.AND P4, PT, R20, R20, PT ;  /* 0x000000141400720b */ /* 0x000fe40003f88000 */
[----:B------:R-:W-:-:S09]  /*10f0*/  SEL R25, R25, 0x4, P3 ;  /* 0x0000000419197807 */ /* 0x000fd20001800000 */
[----:B------:R-:W-:Y:S02]  /*1100*/  @P3 SEL R20, R20, R4, P4 ;  /* 0x0000000414143207 */ /* 0x000fe40002000000 */
[-C--:B------:R-:W-:Y:S02]  /*1110*/  FSETP.GEU.AND P4, PT, R5, R21.reuse, PT ;  /* 0x000000150500720b */ /* 0x080fe40003f8e000 */
[----:B------:R-:W-:Y:S02]  /*1120*/  FSETP.NAN.AND P3, PT, R21, R21, PT ;  /* 0x000000151500720b */ /* 0x000fe40003f68000 */
[----:B------:R-:W-:Y:S02]  /*1130*/  CS2R R8, SRZ ;  /* 0x0000000000087805 */ /* 0x000fe4000001ff00 */
[----:B------:R-:W-:-:S07]  /*1140*/  SEL R28, R28, 0x4, P4 ;  /* 0x000000041c1c7807 */ /* 0x000fce0002000000 */
[----:B------:R-:W-:Y:S02]  /*1150*/  @P4 SEL R21, R21, R5, P3 ;  /* 0x0000000515154207 */ /* 0x000fe40001800000 */
[-C--:B------:R-:W-:Y:S01]  /*1160*/  FSETP.GEU.AND P3, PT, R6, R22.reuse, PT ;  /* 0x000000160600720b */ /* 0x080fe20003f6e000 */
[----:B------:R-:W-:Y:S01]  /*1170*/  VIADD R5, R32, 0x2084 ;  /* 0x0000208420057836 */ /* 0x000fe20000000000 */
[----:B-1----:R-:W-:Y:S02]  /*1180*/  CS2R R10, SRZ ;  /* 0x00000000000a7805 */ /* 0x002fe4000001ff00 */
[----:B------:R-:W-:Y:S01]  /*1190*/  FSETP.NAN.AND P4, PT, R22, R22, PT ;  /* 0x000000161600720b */ /* 0x000fe20003f88000 */
[----:B------:R-:W-:-:S05]  /*11a0*/  IMAD.WIDE R4, R5, 0x4, R34 ;  /* 0x0000000405047825 */ /* 0x000fca00078e0222 */
[----:B------:R1:W2:Y:S03]  /*11b0*/  @P0 LDG.E.EL.128 R8, desc[UR6][R4.64] ;  /* 0x0000000604080981 */ /* 0x0002a6000c2e1d00 */
        /* <DEDUP_REMOVED lines=33> */
[----:B------:R-:W-:Y:S02]  /*13d0*/  SEL R24, R24, 0x8, P2 ;  /* 0x0000000818187807 */ /* 0x000fe40001000000 */
[----:B------:R-:W-:-:S07]  /*13e0*/  FSETP.GEU.AND P2, PT, R15, R11, PT ;  /* 0x0000000b0f00720b */ /* 0x000fce0003f4e000 */
[----:B------:R-:W-:Y:S02]  /*13f0*/  @P4 SEL R9, R9, R13, P3 ;  /* 0x0000000d09094207 */ /* 0x000fe40001800000 */
[-C--:B------:R-:W-:Y:S02]  /*1400*/  FSETP.GEU.AND P3, PT, R14, R10.reuse, PT ;  /* 0x0000000a0e00720b */ /* 0x080fe40003f6e000 */
[----:B------:R-:W-:Y:S02]  /*1410*/  SEL R26, R26, 0x6, P4 ;  /* 0x000000061a1a7807 */ /* 0x000fe40002000000 */
[----:B------:R-:W-:Y:S01]  /*1420*/  FSETP.NAN.AND P4, PT, R10, R10, PT ;  /* 0x0000000a0a00720b */ /* 0x000fe20003f88000 */
[----:B------:R-:W-:Y:S01]  /*1430*/  VIADD R13, R32, 0x2304 ;  /* 0x00002304200d7836 */ /* 0x000fe20000000000 */
[----:B------:R-:W2:Y:S07]  /*1440*/  S2R R28, SR_TID.X ;  /* 0x00000000001c7919 */ /* 0x000eae0000002100 */
[----:B------:R-:W-:-:S02]  /*1450*/  @P3 SEL R10, R10, R14, P4 ;  /* 0x0000000e0a0a3207 */ /* 0x000fc40002000000 */
[----:B------:R-:W-:-:S04]  /*1460*/  FSETP.NAN.AND P4, PT, R11, R11, PT ;  /* 0x0000000b0b00720b */ /* 0x000fc80003f88000 */
[----:B------:R-:W-:Y:S02]  /*1470*/  @P2 SEL R11, R11, R15, P4 ;  /* 0x0000000f0b0b2207 */ /* 0x000fe40002000000 */
[----:B------:R-:W-:Y:S02]  /*1480*/  SEL R29, R29, 0x8, P1 ;  /* 0x000000081d1d7807 */ /* 0x000fe40000800000 */
[----:B------:R-:W-:Y:S02]  /*1490*/  CS2R R20, SRZ ;  /* 0x0000000000147805 */ /* 0x000fe4000001ff00 */
[----:B-1----:R-:W-:Y:S01]  /*14a0*/  CS2R R22, SRZ ;  /* 0x0000000000167805 */ /* 0x002fe2000001ff00 */
[----:B------:R-:W-:Y:S01]  /*14b0*/  IMAD.WIDE R12, R13, 0x4, R34 ;  /* 0x000000040d0c7825 */ /* 0x000fe200078e0222 */
[----:B------:R-:W1:Y:S04]  /*14c0*/  S2UR UR5, SR_CgaCtaId ;  /* 0x00000000000579c3 */ /* 0x000e680000008800 */
[----:B------:R4:W5:Y:S01]  /*14d0*/  @P0 LDG.E.EL.128 R20, desc[UR6][R12.64] ;  /* 0x000000060c140981 */ /* 0x000962000c2e1d00 */
[----:B------:R-:W-:-:S02]  /*14e0*/  SEL R36, R36, 0x6, P3 ;  /* 0x0000000624247807 */ /* 0x000fc40001800000 */
[----:B------:R-:W-:Y:S01]  /*14f0*/  SEL R37, R37, 0x6, P2 ;  /* 0x0000000625257807 */ /* 0x000fe20001000000 */
[----:B------:R-:W-:Y:S01]  /*1500*/  UMOV UR4, 0x400 ;  /* 0x0000040000047882 */ /* 0x000fe20000000000 */
[----:B----4-:R-:W-:Y:S02]  /*1510*/  SEL R12, R31, 0x8, P6 ;  /* 0x000000081f0c7807 */ /* 0x010fe40003000000 */
[----:B------:R-:W-:Y:S01]  /*1520*/  CS2R R14, SRZ ;  /* 0x00000000000e7805 */ /* 0x000fe2000001ff00 */
[----:B------:R-:W-:Y:S01]  /*1530*/  VIADD R27, R32, 0x148 ;  /* 0x00000148201b7836 */ /* 0x000fe20000000000 */
[----:B-1----:R-:W-:Y:S01]  /*1540*/  UPRMT UR4, UR5, 0x654, UR4 ;  /* 0x0000065405047896 */ /* 0x002fe20008000004 */
[-C--:B---3--:R-:W-:Y:S02]  /*1550*/  FSETP.GEU.AND P1, PT, R11, R7.reuse, PT ;  /* 0x000000070b00720b */ /* 0x088fe40003f2e000 */
[----:B------:R-:W-:Y:S02]  /*1560*/  FSETP.NAN.AND P4, PT, R7, R7, PT ;  /* 0x000000070700720b */ /* 0x000fe40003f88000 */
[----:B------:R-:W-:-:S09]  /*1570*/  FSETP.GEU.AND P3, PT, R10, R6, PT ;  /* 0x000000060a00720b */ /* 0x000fd20003f6e000 */
[----:B------:R-:W-:Y:S02]  /*1580*/  @P1 SEL R7, R7, R11, P4 ;  /* 0x0000000b07071207 */ /* 0x000fe40002000000 */
[----:B------:R-:W-:Y:S02]  /*1590*/  SEL R11, R30, 0x8, P5 ;  /* 0x000000081e0b7807 */ /* 0x000fe40002800000 */
[-C--:B------:R-:W-:Y:S02]  /*15a0*/  FSETP.GEU.AND P5, PT, R9, R5.reuse, PT ;  /* 0x000000050900720b */ /* 0x080fe40003fae000 */
[----:B------:R-:W-:Y:S02]  /*15b0*/  FSETP.GEU.AND P4, PT, R8, R4, PT ;  /* 0x000000040800720b */ /* 0x000fe40003f8e000 */
[----:B------:R-:W-:Y:S02]  /*15c0*/  FSETP.NAN.AND P6, PT, R6, R6, PT ;  /* 0x000000060600720b */ /* 0x000fe40003fc8000 */
[----:B------:R-:W-:-:S02]  /*15d0*/  FSETP.NAN.AND P2, PT, R5, R5, PT ;  /* 0x000000050500720b */ /* 0x000fc40003f48000 */
[----:B------:R-:W-:Y:S02]  /*15e0*/  @P3 SEL R6, R6, R10, P6 ;  /* 0x0000000a06063207 */ /* 0x000fe40003000000 */
[----:B------:R-:W-:-:S03]  /*15f0*/  FSETP.NAN.AND P6, PT, R4, R4, PT ;  /* 0x000000040400720b */ /* 0x000fc60003fc8000 */
[----:B------:R-:W-:Y:S01]  /*1600*/  @P5 SEL R5, R5, R9, P2 ;  /* 0x0000000905055207 */ /* 0x000fe20001000000 */
[----:B------:R-:W-:Y:S01]  /*1610*/  VIADD R9, R32, 0x8 ;  /* 0x0000000820097836 */ /* 0x000fe20000000000 */
[----:B--2---:R-:W-:Y:S02]  /*1620*/  LOP3.LUT R10, R28, 0xff, RZ, 0xc0, !PT ;  /* 0x000000ff1c0a7812 */ /* 0x004fe400078ec0ff */
[----:B------:R-:W-:Y:S02]  /*1630*/  PRMT R31, R12, 0x3340, R11 ;  /* 0x000033400c1f7816 */ /* 0x000fe4000000000b */
[----:B------:R-:W-:Y:S02]  /*1640*/  CS2R R12, SRZ ;  /* 0x00000000000c7805 */ /* 0x000fe4000001ff00 */
[----:B------:R-:W-:Y:S01]  /*1650*/  @P4 SEL R4, R4, R8, P6 ;  /* 0x0000000804044207 */ /* 0x000fe20003000000 */
[----:B------:R-:W-:Y:S01]  /*1660*/  IMAD.WIDE R8, R9, 0x4, R34 ;  /* 0x0000000409087825 */ /* 0x000fe200078e0222 */
[----:B------:R-:W-:-:S02]  /*1670*/  PRMT R30, R29, 0x3340, R24 ;  /* 0x000033401d1e7816 */ /* 0x000fc40000000018 */
[----:B------:R-:W-:Y:S02]  /*1680*/  LEA R29, R10, UR4, 0x2 ;  /* 0x000000040a1d7c11 */ /* 0x000fe4000f8e10ff */
[----:B------:R-:W-:Y:S01]  /*1690*/  CS2R R10, SRZ ;  /* 0x00000000000a7805 */ /* 0x000fe2000001ff00 */
[----:B------:R1:W2:Y:S04]  /*16a0*/  @P0 LDG.E.EL.128 R12, desc[UR6][R8.64] ;  /* 0x00000006080c0981 */ /* 0x0002a8000c2e1d00 */
[----:B------:R-:W-:Y:S04]  /*16b0*/  STS [R29], R16 ;  /* 0x000000101d007388 */ /* 0x000fe80000000800 */
[----:B------:R3:W-:Y:S01]  /*16c0*/  STS [R29+0x410], R17 ;  /* 0x000410111d007388 */ /* 0x0007e20000000800 */
[----:B-1----:R-:W-:Y:S01]  /*16d0*/  CS2R R8, SRZ ;  /* 0x0000000000087805 */ /* 0x002fe2000001ff00 */
[----:B---3--:R-:W-:-:S05]  /*16e0*/  IMAD.WIDE R16, R27, 0x4, R34 ;  /* 0x000000041b107825 */ /* 0x008fca00078e0222 */
[----:B------:R1:W2:Y:S02]  /*16f0*/  @P0 LDG.E.EL.128 R8, desc[UR6][R16.64] ;  /* 0x0000000610080981 */ /* 0x0002a4000c2e1d00 */
[----:B-1----:R-:W-:Y:S02]  /*1700*/  SEL R16, R25, 0x7, P4 ;  /* 0x0000000719107807 */ /* 0x002fe40002000000 */
[----:B------:R-:W-:Y:S01]  /*1710*/  STS [R29+0x820], R18 ;  /* 0x000820121d007388 */ /* 0x000fe20000000800 */
[----:B------:R-:W-:-:S03]  /*1720*/  CS2R R24, SRZ ;  /* 0x0000000000187805 */ /* 0x000fc6000001ff00 */
[----:B------:R1:W-:Y:S01]  /*1730*/  STS [R29+0xc30], R19 ;  /* 0x000c30131d007388 */ /* 0x0003e20000000800 */
[-C--:B-----5:R-:W-:Y:S02]  /*1740*/  FSETP.GEU.AND P6, PT, R4, R20.reuse, PT ;  /* 0x000000140400720b */ /* 0x0a0fe40003fce000 */
[----:B------:R-:W-:-:S11]  /*1750*/  FSETP.NAN.AND P2, PT, R20, R20, PT ;  /* 0x000000141400720b */ /* 0x000fd60003f48000 */
[----:B------:R-:W-:Y:S02]  /*1760*/  @P6 SEL R20, R20, R4, P2 ;  /* 0x0000000414146207 */ /* 0x000fe40001000000 */
[-C--:B------:R-:W-:Y:S02]  /*1770*/  FSETP.GEU.AND P2, PT, R5, R21.reuse, PT ;  /* 0x000000150500720b */ /* 0x080fe40003f4e000 */
[----:B------:R-:W-:Y:S02]  /*1780*/  SEL R4, R26, 0x7, P5 ;  /* 0x000000071a047807 */ /* 0x000fe40002800000 */
[----:B------:R-:W-:Y:S02]  /*1790*/  FSETP.GEU.AND P5, PT, R6, R22, PT ;  /* 0x000000160600720b */ /* 0x000fe40003fae000 */
[----:B------:R-:W-:-:S07]  /*17a0*/  FSETP.NAN.AND P4, PT, R21, R21, PT ;  /* 0x000000151500720b */ /* 0x000fce0003f88000 */
[----:B------:R-:W-:Y:S02]  /*17b0*/  @P2 SEL R21, R21, R5, P4 ;  /* 0x0000000515152207 */ /* 0x000fe40002000000 */
[----:B------:R-:W-:Y:S01]  /*17c0*/  FSETP.NAN.AND P4, PT, R22, R22, PT ;  /* 0x000000161600720b */ /* 0x000fe20003f88000 */
[----:B------:R-:W-:Y:S01]  /*17d0*/  VIADD R5, R32, 0x288 ;  /* 0x0000028820057836 */ /* 0x000fe20000000000 */
[----:B------:R-:W-:Y:S02]  /*17e0*/  CS2R R26, SRZ ;  /* 0x00000000001a7805 */ /* 0x000fe4000001ff00 */
[----:B------:R-:W-:Y:S02]  /*17f0*/  @P5 SEL R22, R22, R6, P4 ;  /* 0x0000000616165207 */ /* 0x000fe40002000000 */
[----:B------:R-:W-:Y:S01]  /*1800*/  FSETP.GEU.AND P4, PT, R7, R23, PT ;  /* 0x000000170700720b */ /* 0x000fe20003f8e000 */
[----:B-1----:R-:W-:Y:S01]  /*1810*/  IMAD.WIDE R18, R5, 0x4, R34 ;  /* 0x0000000405127825 */ /* 0x002fe200078e0222 */
[----:B------:R-:W-:-:S02]  /*1820*/  SEL R4, R4, 0x8, P2 ;  /* 0x0000000804047807 */ /* 0x000fc40001000000 */
[----:B------:R-:W-:Y:S02]  /*1830*/  SEL R17, R16, 0x8, P6 ;  /* 0x0000000810117807 */ /* 0x000fe40003000000 */
[----:B------:R1:W3:Y:S01]  /*1840*/  @P0 LDG.E.EL.128 R24, desc[UR6][R18.64] ;  /* 0x0000000612180981 */ /* 0x0002e2000c2e1d00 */
[----:B------:R-:W-:Y:S02]  /*1850*/  FSETP.NAN.AND P6, PT, R23, R23, PT ;  /* 0x000000171700720b */ /* 0x000fe40003fc8000 */
[----:B------:R-:W-:Y:S02]  /*1860*/  SEL R36, R36, 0x7, P3 ;  /* 0x0000000724247807 */ /* 0x000fe40001800000 */
[----:B------:R-:W-:Y:S02]  /*1870*/  SEL R37, R37, 0x7, P1 ;  /* 0x0000000725257807 */ /* 0x000fe40000800000 */
[----:B------:R-:W-:Y:S02]  /*1880*/  @P4 SEL R23, R23, R7, P6 ;  /* 0x0000000717174207 */ /* 0x000fe40003000000 */
[----:B------:R-:W-:Y:S01]  /*1890*/  SEL R36, R36, 0x8, P5 ;  /* 0x0000000824247807 */ /* 0x000fe20002800000 */
[----:B-1----:R-:W-:Y:S01]  /*18a0*/  VIADD R19, R32, 0xc ;  /* 0x0000000c20137836 */ /* 0x002fe20000000000 */
[----:B------:R-:W-:-:S02]  /*18b0*/  PRMT R17, R17, 0x3340, R4 ;  /* 0x0000334011117816 */ /* 0x000fc40000000004 */
[----:B------:R-:W-:Y:S02]  /*18c0*/  CS2R R4, SRZ ;  /* 0x0000000000047805 */ /* 0x000fe4000001ff00 */
[----:B------:R-:W-:Y:S01]  /*18d0*/  CS2R R6, SRZ ;  /* 0x0000000000067805 */ /* 0x000fe2000001ff00 */
[----:B------:R-:W-:Y:S01]  /*18e0*/  IMAD.WIDE R18, R19, 0x4, R34 ;  /* 0x0000000413127825 */ /* 0x000fe200078e0222 */
[----:B------:R-:W-:-:S04]  /*18f0*/  SEL R37, R37, 0x8, P4 ;  /* 0x0000000825257807 */ /* 0x000fc80002000000 */
[----:B------:R1:W4:Y:S02]  /*1900*/  @P0 LDG.E.EL.128 R4, desc[UR6][R18.64] ;  /* 0x0000000612040981 */ /* 0x000324000c2e1d00 */
[----:B-1----:R-:W-:Y:S01]  /*1910*/  PRMT R18, R36, 0x3340, R37 ;  /* 0x0000334024127816 */ /* 0x002fe20000000025 */
[----:B------:R-:W-:-:S04]  /*1920*/  VIADD R37, R32, 0x14c ;  /* 0x0000014c20257836 */ /* 0x000fc80000000000 */
[----:B------:R-:W-:Y:S01]  /*1930*/  IMAD.WIDE R36, R37, 0x4, R34 ;  /* 0x0000000425247825 */ /* 0x000fe200078e0222 */
[C---:B--2---:R-:W-:Y:S02]  /*1940*/  FSETP.GT.AND P2, PT, R11.reuse, R15, PT ;  /* 0x0000000f0b00720b */ /* 0x044fe40003f44000 */
[----:B------:R-:W-:Y:S02]  /*1950*/  FSETP.GT.AND P3, PT, R10, R14, PT ;  /* 0x0000000e0a00720b */ /* 0x000fe40003f64000 */
[----:B------:R-:W-:Y:S02]  /*1960*/  FSETP.NAN.AND P6, PT, R11, R11, PT ;  /* 0x0000000b0b00720b */ /* 0x000fe40003fc8000 */
[----:B------:R-:W-:Y:S02]  /*1970*/  FSETP.GT.AND P1, PT, R9, R13, PT ;  /* 0x0000000d0900720b */ /* 0x000fe40003f24000 */
[----:B------:R-:W-:-:S05]  /*1980*/  FSETP.GT.AND P5, PT, R8, R12, PT ;  /* 0x0000000c0800720b */ /* 0x000fca0003fa4000 */
[----:B------:R-:W-:Y:S02]  /*1990*/  @!P2 SEL R11, R11, R15, P6 ;  /* 0x0000000f0b0ba207 */ /* 0x000fe40003000000 */
[C---:B------:R-:W-:Y:S02]  /*19a0*/  FSETP.NAN.AND P6, PT, R10.reuse, R10, PT ;  /* 0x0000000a0a00720b */ /* 0x040fe40003fc8000 */
[----:B------:R-:W-:Y:S02]  /*19b0*/  FSETP.NAN.AND P4, PT, R9, R9, PT ;  /* 0x000000090900720b */ /* 0x000fe40003f88000 */
[----:B------:R-:W-:Y:S02]  /*19c0*/  @!P3 SEL R10, R10, R14, P6 ;  /* 0x0000000e0a0ab207 */ /* 0x000fe40003000000 */
[----:B------:R-:W-:Y:S02]  /*19d0*/  FSETP.NAN.AND P6, PT, R8, R8, PT ;  /* 0x000000080800720b */ /* 0x000fe40003fc8000 */
[----:B------:R-:W-:-:S02]  /*19e0*/  CS2R R14, SRZ ;  /* 0x00000000000e7805 */ /* 0x000fc4000001ff00 */
[----:B------:R-:W-:Y:S02]  /*19f0*/  @!P1 SEL R9, R9, R13, P4 ;  /* 0x0000000d09099207 */ /* 0x000fe40002000000 */
[----:B------:R-:W-:Y:S02]  /*1a00*/  @!P5 SEL R8, R8, R12, P6 ;  /* 0x0000000c0808d207 */ /* 0x000fe40003000000 */
[----:B------:R-:W-:-:S06]  /*1a10*/  CS2R R12, SRZ ;  /* 0x00000000000c7805 */ /* 0x000fcc000001ff00 */
[----:B------:R1:W4:Y:S01]  /*1a20*/  @P0 LDG.E.EL.128 R12, desc[UR6][R36.64] ;  /* 0x00000006240c0981 */ /* 0x000322000c2e1d00 */
[----:B------:R-:W-:Y:S02]  /*1a30*/  SEL R19, RZ, 0x1, !P5 ;  /* 0x00000001ff137807 */ /* 0x000fe40006800000 */
[----:B------:R-:W-:Y:S01]  /*1a40*/  SEL R16, RZ, 0x1, !P1 ;  /* 0x00000001ff107807 */ /* 0x000fe20004800000 */
[----:B------:R-:W-:Y:S01]  /*1a50*/  STS [R29+0x1040], R20 ;  /* 0x001040141d007388 */ /* 0x000fe20000000800 */
[----:B-1----:R-:W-:-:S03]  /*1a60*/  VIADD R37, R32, 0x28c ;  /* 0x0000028c20257836 */ /* 0x002fc60000000000 */
[----:B------:R1:W-:Y:S02]  /*1a70*/  STS [R29+0x1450], R21 ;  /* 0x001450151d007388 */ /* 0x0003e40000000800 */
[----:B-1----:R-:W-:Y:S01]  /*1a80*/  IMAD.WIDE R20, R37, 0x4, R34 ;  /* 0x0000000425147825 */ /* 0x002fe200078e0222 */
[-C--:B---3--:R-:W-:Y:S02]  /*1a90*/  FSETP.GEU.AND P4, PT, R8, R24.reuse, PT ;  /* 0x000000180800720b */ /* 0x088fe40003f8e000 */
[----:B------:R-:W-:Y:S02]  /*1aa0*/  FSETP.GEU.AND P5, PT, R9, R25, PT ;  /* 0x000000190900720b */ /* 0x000fe40003fae000 */
[----:B------:R-:W-:Y:S02]  /*1ab0*/  FSETP.NAN.AND P6, PT, R24, R24, PT ;  /* 0x000000181800720b */ /* 0x000fe40003fc8000 */
[----:B------:R-:W-:-:S07]  /*1ac0*/  SEL R19, R19, 0x2, P4 ;  /* 0x0000000213137807 */ /* 0x000fce0002000000 */
[----:B------:R-:W-:Y:S02]  /*1ad0*/  @P4 SEL R24, R24, R8, P6 ;  /* 0x0000000818184207 */ /* 0x000fe40003000000 */
[C---:B------:R-:W-:Y:S02]  /*1ae0*/  FSETP.NAN.AND P6, PT, R25.reuse, R25, PT ;  /* 0x000000191900720b */ /* 0x040fe40003fc8000 */
[-C--:B------:R-:W-:Y:S02]  /*1af0*/  FSETP.GEU.AND P4, PT, R10, R26.reuse, PT ;  /* 0x0000001a0a00720b */ /* 0x080fe40003f8e000 */
[----:B------:R-:W-:Y:S02]  /*1b00*/  @P5 SEL R25, R25, R9, P6 ;  /* 0x0000000919195207 */ /* 0x000fe40003000000 */
[----:B------:R-:W-:Y:S02]  /*1b10*/  FSETP.GEU.AND P6, PT, R11, R27, PT ;  /* 0x0000001b0b00720b */ /* 0x000fe40003fce000 */
[----:B------:R-:W-:-:S02]  /*1b20*/  FSETP.NAN.AND P1, PT, R26, R26, PT ;  /* 0x0000001a1a00720b */ /* 0x000fc40003f28000 */
[----:B------:R-:W-:-:S05]  /*1b30*/  SEL R36, R16, 0x2, P5 ;  /* 0x0000000210247807 */ /* 0x000fca0002800000 */
[----:B------:R-:W-:Y:S02]  /*1b40*/  @P4 SEL R26, R26, R10, P1 ;  /* 0x0000000a1a1a4207 */ /* 0x000fe40000800000 */
[C---:B------:R-:W-:Y:S02]  /*1b50*/  FSETP.NAN.AND P1, PT, R27.reuse, R27, PT ;  /* 0x0000001b1b00720b */ /* 0x040fe40003f28000 */
[----:B------:R-:W-:Y:S02]  /*1b60*/  CS2R R8, SRZ ;  /* 0x0000000000087805 */ /* 0x000fe4000001ff00 */
[----:B------:R-:W-:Y:S02]  /*1b70*/  @P6 SEL R27, R27, R11, P1 ;  /* 0x0000000b1b1b6207 */ /* 0x000fe40000800000 */
[----:B------:R-:W-:-:S06]  /*1b80*/  CS2R R10, SRZ ;  /* 0x00000000000a7805 */ /* 0x000fcc000001ff00 */
[----:B------:R1:W2:Y:S04]  /*1b90*/  @P0 LDG.E.EL.128 R8, desc[UR6][R20.64] ;  /* 0x0000000614080981 */ /* 0x0002a8000c2e1d00 */
[----:B------:R3:W-:Y:S01]  /*1ba0*/  STS [R29+0x1860], R22 ;  /* 0x001860161d007388 */ /* 0x0007e20000000800 */
[----:B------:R-:W-:Y:S01]  /*1bb0*/  PRMT R16, R31, 0x5410, R30 ;  /* 0x000054101f107816 */ /* 0x000fe2000000001e */
[----:B------:R-:W-:Y:S01]  /*1bc0*/  VIADD R31, R32, 0x1048 ;  /* 0x00001048201f7836 */ /* 0x000fe20000000000 */
[----:B---3--:R-:W-:-:S03]  /*1bd0*/  SEL R22, RZ, 0x1, !P2 ;  /* 0x00000001ff167807 */ /* 0x008fc60005000000 */
[----:B------:R-:W-:Y:S01]  /*1be0*/  IMAD.WIDE R30, R31, 0x4, R34 ;  /* 0x000000041f1e7825 */ /* 0x000fe200078e0222 */
[C---:B----4-:R-:W-:Y:S02]  /*1bf0*/  FSETP.GT.AND P5, PT, R15.reuse, R7, PT ;  /* 0x000000070f00720b */ /* 0x050fe40003fa4000 */
[----:B------:R-:W-:-:S11]  /*1c00*/  FSETP.NAN.AND P1, PT, R15, R15, PT ;  /* 0x0000000f0f00720b */ /* 0x000fd60003f28000 */
[----:B------:R-:W-:Y:S02]  /*1c10*/  @!P5 SEL R15, R15, R7, P1 ;  /* 0x000000070f0fd207 */ /* 0x000fe40000800000 */
[C---:B------:R-:W-:Y:S02]  /*1c20*/  FSETP.GT.AND P1, PT, R14.reuse, R6, PT ;  /* 0x000000060e00720b */ /* 0x040fe40003f24000 */
[----:B------:R-:W-:Y:S02]  /*1c30*/  SEL R7, RZ, 0x1, !P3 ;  /* 0x00000001ff077807 */ /* 0x000fe40005800000 */
[----:B------:R-:W-:Y:S02]  /*1c40*/  FSETP.NAN.AND P3, PT, R14, R14, PT ;  /* 0x0000000e0e00720b */ /* 0x000fe40003f68000 */
[----:B-1----:R-:W-:Y:S02]  /*1c50*/  SEL R21, R7, 0x2, P4 ;  /* 0x0000000207157807 */ /* 0x002fe40002000000 */
[----:B------:R-:W-:-:S05]  /*1c60*/  FSETP.GT.AND P4, PT, R13, R5, PT ;  /* 0x000000050d00720b */ /* 0x000fca0003f84000 */
[----:B------:R-:W-:Y:S02]  /*1c70*/  @!P1 SEL R14, R14, R6, P3 ;  /* 0x000000060e0e9207 */ /* 0x000fe40001800000 */
[----:B------:R-:W-:Y:S02]  /*1c80*/  FSETP.GT.AND P3, PT, R12, R4, PT ;  /* 0x000000040c00720b */ /* 0x000fe40003f64000 */
[----:B------:R-:W-:-:S04]  /*1c90*/  FSETP.NAN.AND P2, PT, R13, R13, PT ;  /* 0x0000000d0d00720b */ /* 0x000fc80003f48000 */
[----:B------:R-:W-:Y:S02]  /*1ca0*/  @!P4 SEL R13, R13, R5, P2 ;  /* 0x000000050d0dc207 */ /* 0x000fe40001000000 */
[----:B------:R-:W-:Y:S02]  /*1cb0*/  FSETP.NAN.AND P2, PT, R12, R12, PT ;  /* 0x0000000c0c00720b */ /* 0x000fe40003f48000 */
[----:B------:R-:W-:-:S03]  /*1cc0*/  CS2R R6, SRZ ;  /* 0x0000000000067805 */ /* 0x000fc6000001ff00 */
[----:B------:R-:W-:Y:S02]  /*1cd0*/  @!P3 SEL R12, R12, R4, P2 ;  /* 0x000000040c0cb207 */ /* 0x000fe40001000000 */
[----:B------:R-:W-:-:S06]  /*1ce0*/  CS2R R4, SRZ ;  /* 0x0000000000047805 */ /* 0x000fcc000001ff00 */
[----:B------:R1:W3:Y:S01]  /*1cf0*/  @P0 LDG.E.EL.128 R4, desc[UR6][R30.64] ;  /* 0x000000061e040981 */ /* 0x0002e2000c2e1d00 */
[----:B------:R-:W-:Y:S02]  /*1d00*/  SEL R22, R22, 0x2, P6 ;  /* 0x0000000216167807 */ /* 0x000fe40003000000 */
[----:B------:R-:W-:Y:S01]  /*1d10*/  SEL R20, RZ, 0x1, !P3 ;  /* 0x00000001ff147807 */ /* 0x000fe20005800000 */
[----:B------:R4:W-:Y:S01]  /*1d20*/  STS [R29+0x1c70], R23 ;  /* 0x001c70171d007388 */ /* 0x0009e20000000800 */
[----:B-1----:R-:W-:Y:S02]  /*1d30*/  SEL R31, RZ, 0x1, !P5 ;  /* 0x00000001ff1f7807 */ /* 0x002fe40006800000 */
[----:B----4-:R-:W-:Y:S02]  /*1d40*/  SEL R23, RZ, 0x1, !P4 ;  /* 0x00000001ff177807 */ /* 0x010fe40006000000 */
[-C--:B--2---:R-:W-:Y:S02]  /*1d50*/  FSETP.GEU.AND P2, PT, R12, R8.reuse, PT ;  /* 0x000000080c00720b */ /* 0x084fe40003f4e000 */
[----:B------:R-:W-:-:S02]  /*1d60*/  FSETP.NAN.AND P6, PT, R8, R8, PT ;  /* 0x000000080800720b */ /* 0x000fc40003fc8000 */
[----:B------:R-:W-:-:S09]  /*1d70*/  SEL R20, R20, 0x2, P2 ;  /* 0x0000000214147807 */ /* 0x000fd20001000000 */
[----:B------:R-:W-:Y:S02]  /*1d80*/  @P2 SEL R8, R8, R12, P6 ;  /* 0x0000000c08082207 */ /* 0x000fe40003000000 */
[-C--:B------:R-:W-:Y:S02]  /*1d90*/  FSETP.GEU.AND P6, PT, R13, R9.reuse, PT ;  /* 0x000000090d00720b */ /* 0x080fe40003fce000 */
[-C--:B------:R-:W-:Y:S02]  /*1da0*/  FSETP.GEU.AND P3, PT, R14, R10.reuse, PT ;  /* 0x0000000a0e00720b */ /* 0x080fe40003f6e000 */
[----:B------:R-:W-:Y:S02]  /*1db0*/  FSETP.NAN.AND P2, PT, R9, R9, PT ;  /* 0x000000090900720b */ /* 0x000fe40003f48000 */
[----:B------:R-:W-:-:S07]  /*1dc0*/  FSETP.NAN.AND P5, PT, R10, R10, PT ;  /* 0x0000000a0a00720b */ /* 0x000fce0003fa8000 */
[----:B------:R-:W-:Y:S02]  /*1dd0*/  @P6 SEL R9, R9, R13, P2 ;  /* 0x0000000d09096207 */ /* 0x000fe40001000000 */
[-C--:B------:R-:W-:Y:S02]  /*1de0*/  FSETP.GEU.AND P2, PT, R15, R11.reuse, PT ;  /* 0x0000000b0f00720b */ /* 0x080fe40003f4e000 */
[----:B------:R-:W-:Y:S02]  /*1df0*/  @P3 SEL R10, R10, R14, P5 ;  /* 0x0000000e0a0a3207 */ /* 0x000fe40002800000 */
[----:B------:R-:W-:Y:S02]  /*1e00*/  FSETP.NAN.AND P4, PT, R11, R11, PT ;  /* 0x0000000b0b00720b */ /* 0x000fe40003f88000 */
[----:B------:R-:W-:Y:S02]  /*1e10*/  SEL R23, R23, 0x2, P6 ;  /* 0x0000000217177807 */ /* 0x000fe40003000000 */
[----:B------:R-:W-:-:S05]  /*1e20*/  SEL R30, RZ, 0x1, !P1 ;  /* 0x00000001ff1e7807 */ /* 0x000fca0004800000 */
[----:B------:R-:W-:Y:S02]  /*1e30*/  @P2 SEL R11, R11, R15, P4 ;  /* 0x0000000f0b0b2207 */ /* 0x000fe40002000000 */
[----:B------:R-:W-:Y:S02]  /*1e40*/  SEL R30, R30, 0x2, P3 ;  /* 0x000000021e1e7807 */ /* 0x000fe40001800000 */
[----:B------:R-:W-:Y:S02]  /*1e50*/  CS2R R12, SRZ ;  /* 0x00000000000c7805 */ /* 0x000fe4000001ff00 */
[----:B------:R-:W-:Y:S02]  /*1e60*/  CS2R R14, SRZ ;  /* 0x00000000000e7805 */ /* 0x000fe4000001ff00 */
[----:B---3--:R-:W-:Y:S02]  /*1e70*/  FSETP.GEU.AND P5, PT, R27, R7, PT ;  /* 0x000000071b00720b */ /* 0x008fe40003fae000 */
[----:B------:R-:W-:-:S02]  /*1e80*/  FSETP.GEU.AND P4, PT, R26, R6, PT ;  /* 0x000000061a00720b */ /* 0x000fc40003f8e000 */
[----:B------:R-:W-:Y:S02]  /*1e90*/  FSETP.NAN.AND P6, PT, R7, R7, PT ;  /* 0x000000070700720b */ /* 0x000fe40003fc8000 */
[----:B------:R-:W-:Y:S02]  /*1ea0*/  FSETP.GEU.AND P1, PT, R25, R5, PT ;  /* 0x000000051900720b */ /* 0x000fe40003f2e000 */
[----:B------:R-:W-:-:S05]  /*1eb0*/  FSETP.GEU.AND P3, PT, R24, R4, PT ;  /* 0x000000041800720b */ /* 0x000fca0003f6e000 */
[----:B------:R-:W-:Y:S02]  /*1ec0*/  @P5 SEL R7, R7, R27, P6 ;  /* 0x0000001b07075207 */ /* 0x000fe40003000000 */
[----:B------:R-:W-:-:S04]  /*1ed0*/  FSETP.NAN.AND P6, PT, R6, R6, PT ;  /* 0x000000060600720b */ /* 0x000fc80003fc8000 */
[----:B------:R-:W-:Y:S02]  /*1ee0*/  @P4 SEL R6, R6, R26, P6 ;  /* 0x0000001a06064207 */ /* 0x000fe40003000000 */
[----:B------:R-:W-:-:S04]  /*1ef0*/  FSETP.NAN.AND P6, PT, R5, R5, PT ;  /* 0x000000050500720b */ /* 0x000fc80003fc8000 */
[----:B------:R-:W-:Y:S01]  /*1f00*/  @P1 SEL R5, R5, R25, P6 ;  /* 0x0000001905051207 */ /* 0x000fe20003000000 */
[----:B------:R-:W-:Y:S01]  /*1f10*/  VIADD R25, R32, 0x104c ;  /* 0x0000104c20197836 */ /* 0x000fe20000000000 */
[----:B------:R-:W-:-:S04]  /*1f20*/  FSETP.NAN.AND P6, PT, R4, R4, PT ;  /* 0x000000040400720b */ /* 0x000fc80003fc8000 */
[----:B------:R-:W-:Y:S01]  /*1f30*/  @P3 SEL R4, R4, R24, P6 ;  /* 0x0000001804043207 */ /* 0x000fe20003000000 */
[----:B------:R-:W-:-:S05]  /*1f40*/  IMAD.WIDE R24, R25, 0x4, R34 ;  /* 0x0000000419187825 */ /* 0x000fca00078e0222 */
[----:B------:R1:W2:Y:S01]  /*1f50*/  @P0 LDG.E.EL.128 R12, desc[UR6][R24.64] ;  /* 0x00000006180c0981 */ /* 0x0002a2000c2e1d00 */
[----:B------:R-:W-:Y:S02]  /*1f60*/  SEL R22, R22, 0x3, P5 ;  /* 0x0000000316167807 */ /* 0x000fe40002800000 */
[----:B-1----:R-:W-:Y:S02]  /*1f70*/  SEL R24, R31, 0x2, P2 ;  /* 0x000000021f187807 */ /* 0x002fe40001000000 */
[----:B------:R-:W-:Y:S02]  /*1f80*/  SEL R31, R21, 0x3, P4 ;  /* 0x00000003151f7807 */ /* 0x000fe40002000000 */
[----:B------:R-:W-:Y:S01]  /*1f90*/  SEL R27, R36, 0x3, P1 ;  /* 0x00000003241b7807 */ /* 0x000fe20000800000 */
[----:B------:R-:W-:-:S04]  /*1fa0*/  VIADD R37, R32, 0x1188 ;  /* 0x0000118820257836 */ /* 0x000fc80000000000 */
[----:B------:R-:W-:Y:S01]  /*1fb0*/  IMAD.WIDE R36, R37, 0x4, R34 ;  /* 0x0000000425247825 */ /* 0x000fe200078e0222 */
[-C--:B--2---:R-:W-:Y:S02]  /*1fc0*/  FSETP.GEU.AND P2, PT, R11, R15.reuse, PT ;  /* 0x0000000f0b00720b */ /* 0x084fe40003f4e000 */
[----:B------:R-:W-:Y:S02]  /*1fd0*/  FSETP.GEU.AND P5, PT, R10, R14, PT ;  /* 0x0000000e0a00720b */ /* 0x000fe40003fae000 */
[----:B------:R-:W-:Y:S02]  /*1fe0*/  FSETP.NAN.AND P6, PT, R15, R15, PT ;  /* 0x0000000f0f00720b */ /* 0x000fe40003fc8000 */
[----:B------:R-:W-:Y:S02]  /*1ff0*/  FSETP.GEU.AND P4, PT, R9, R13, PT ;  /* 0x0000000d0900720b */ /* 0x000fe40003f8e000 */
[----:B------:R-:W-:-:S05]  /*2000*/  FSETP.GEU.AND P1, PT, R8, R12, PT ;  /* 0x0000000c0800720b */ /* 0x000fca0003f2e000 */
[----:B------:R-:W-:Y:S02]  /*2010*/  @P2 SEL R15, R15, R11, P6 ;  /* 0x0000000b0f0f2207 */ /* 0x000fe40003000000 */
[----:B------:R-:W-:-:S04]  /*2020*/  FSETP.NAN.AND P6, PT, R14, R14, PT ;  /* 0x0000000e0e00720b */ /* 0x000fc80003fc8000 */
[----:B------:R-:W-:Y:S02]  /*2030*/  @P5 SEL R14, R14, R10, P6 ;  /* 0x0000000a0e0e5207 */ /* 0x000fe40003000000 */
[----:B------:R-:W-:-:S04]  /*2040*/  FSETP.NAN.AND P6, PT, R13, R13, PT ;  /* 0x0000000d0d00720b */ /* 0x000fc80003fc8000 */
[----:B------:R-:W-:Y:S02]  /*2050*/  @P4 SEL R13, R13, R9, P6 ;  /* 0x000000090d0d4207 */ /* 0x000fe40003000000 */
[C---:B------:R-:W-:Y:S02]  /*2060*/  FSETP.NAN.AND P6, PT, R12.reuse, R12, PT ;  /* 0x0000000c0c00720b */ /* 0x040fe40003fc8000 */
[----:B------:R-:W-:Y:S02]  /*2070*/  CS2R R10, SRZ ;  /* 0x00000000000a7805 */ /* 0x000fe4000001ff00 */
[----:B------:R-:W-:Y:S02]  /*2080*/  @P1 SEL R12, R12, R8, P6 ;  /* 0x000000080c0c1207 */ /* 0x000fe40003000000 */
[----:B------:R-:W-:-:S06]  /*2090*/  CS2R R8, SRZ ;  /* 0x0000000000087805 */ /* 0x000fcc000001ff00 */
[----:B------:R1:W2:Y:S01]  /*20a0*/  @P0 LDG.E.EL.128 R8, desc[UR6][R36.64] ;  /* 0x0000000624080981 */ /* 0x0002a2000c2e1d00 */
[----:B------:R-:W-:Y:S02]  /*20b0*/  SEL R26, R19, 0x3, P3 ;  /* 0x00000003131a7807 */ /* 0x000fe40001800000 */
[----:B------:R-:W-:Y:S02]  /*20c0*/  SEL R21, R24, 0x3, P2 ;  /* 0x0000000318157807 */ /* 0x000fe40001000000 */
[----:B------:R-:W-:Y:S02]  /*20d0*/  SEL R24, R30, 0x3, P5 ;  /* 0x000000031e187807 */ /* 0x000fe40002800000 */
[----:B------:R-:W-:Y:S01]  /*20e0*/  SEL R25, R23, 0x3, P4 ;  /* 0x0000000317197807 */ /* 0x000fe20002000000 */
[----:B-1----:R-:W-:-:S04]  /*20f0*/  VIADD R37, R32, 0x118c ;  /* 0x0000118c20257836 */ /* 0x002fc80000000000 */
        /* <DEDUP_REMOVED lines=99> */
[----:B------:R-:W2:Y:S01]  /*2730*/  @P0 LDG.E.EL.128 R12, desc[UR6][R36.64] ;  /* 0x00000006240c0981 */ /* 0x000ea2000c2e1d00 */
[----:B------:R-:W-:Y:S02]  /*2740*/  SEL R26, R19, 0x5, P3 ;  /* 0x00000005131a7807 */ /* 0x000fe40001800000 */
[----:B------:R-:W-:Y:S02]  /*2750*/  SEL R19, R22, 0x6, P2 ;  /* 0x0000000616137807 */ /* 0x000fe40001000000 */
        /* <DEDUP_REMOVED lines=43> */
[----:B------:R-:W-:Y:S02]  /*2a10*/  SEL R27, R27, 0x7, P2 ;  /* 0x000000071b1b7807 */ /* 0x000fe40001000000 */
[----:B------:R-:W-:Y:S02]  /*2a20*/  CS2R R20, SRZ ;  /* 0x0000000000147805 */ /* 0x000fe4000001ff00 */
[----:B-1----:R-:W-:-:S02]  /*2a30*/  CS2R R22, SRZ ;  /* 0x0000000000167805 */ /* 0x002fc4000001ff00 */
        /* <DEDUP_REMOVED lines=15> */
[----:B------:R-:W-:-:S04]  /*2b30*/  VIADD R15, R32, 0x230c ;  /* 0x0000230c200f7836 */ /* 0x000fc80000000000 */
[----:B------:R-:W-:Y:S01]  /*2b40*/  IMAD.WIDE R34, R15, 0x4, R34 ;  /* 0x000000040f227825 */ /* 0x000fe200078e0222 */
[----:B------:R-:W-:Y:S02]  /*2b50*/  CS2R R14, SRZ ;  /* 0x00000000000e7805 */ /* 0x000fe4000001ff00 */
[----:B-1----:R-:W-:-:S06]  /*2b60*/  CS2R R12, SRZ ;  /* 0x00000000000c7805 */ /* 0x002fcc000001ff00 */
[----:B------:R1:W3:Y:S01]  /*2b70*/  @P0 LDG.E.EL.128 R12, desc[UR6][R34.64] ;  /* 0x00000006220c0981 */ /* 0x0002e2000c2e1d00 */
[----:B------:R-:W-:Y:S02]  /*2b80*/  SEL R37, R19, 0x7, P5 ;  /* 0x0000000713257807 */ /* 0x000fe40002800000 */
[----:B------:R-:W-:Y:S02]  /*2b90*/  SEL R19, R36, 0x7, P4 ;  /* 0x0000000724137807 */ /* 0x000fe40002000000 */
[----:B------:R-:W-:Y:S02]  /*2ba0*/  SEL R25, R25, 0x7, P3 ;  /* 0x0000000719197807 */ /* 0x000fe40001800000 */
[----:B------:R-:W-:Y:S01]  /*2bb0*/  SEL R24, R24, 0x7, P1 ;  /* 0x0000000718187807 */ /* 0x000fe20000800000 */
[----:B-1----:R-:W1:Y:S01]  /*2bc0*/  LDC.64 R34, c[0x0][0x218] ;  /* 0x00008600ff227b82 */ /* 0x002e620000000a00 */
[----:B------:R-:W-:Y:S01]  /*2bd0*/  IMAD R33, R33, 0x140, R2 ;  /* 0x0000014021217824 */ /* 0x000fe200078e0202 */
[----:B------:R-:W-:-:S02]  /*2be0*/  PRMT R17, R17, 0x5410, R18 ;  /* 0x0000541011117816 */ /* 0x000fc40000000012 */
[-C--:B--2---:R-:W-:Y:S02]  /*2bf0*/  FSETP.GEU.AND P5, PT, R8, R20.reuse, PT ;  /* 0x000000140800720b */ /* 0x084fe40003fae000 */
[----:B------:R-:W-:Y:S02]  /*2c00*/  FSETP.GEU.AND P4, PT, R9, R21, PT ;  /* 0x000000150900720b */ /* 0x000fe40003f8e000 */
[----:B------:R-:W-:Y:S02]  /*2c10*/  FSETP.NAN.AND P6, PT, R20, R20, PT ;  /* 0x000000141400720b */ /* 0x000fe40003fc8000 */
[----:B------:R-:W-:Y:S02]  /*2c20*/  FSETP.GEU.AND P3, PT, R10, R22, PT ;  /* 0x000000160a00720b */ /* 0x000fe40003f6e000 */
[----:B------:R-:W-:-:S05]  /*2c30*/  FSETP.GEU.AND P1, PT, R11, R23, PT ;  /* 0x000000170b00720b */ /* 0x000fca0003f2e000 */
[----:B------:R-:W-:Y:S02]  /*2c40*/  @P5 SEL R20, R20, R8, P6 ;  /* 0x0000000814145207 */ /* 0x000fe40003000000 */
[C---:B------:R-:W-:Y:S02]  /*2c50*/  FSETP.NAN.AND P6, PT, R21.reuse, R21, PT ;  /* 0x000000151500720b */ /* 0x040fe40003fc8000 */
[----:B------:R-:W-:Y:S02]  /*2c60*/  SEL R8, R26, 0x7, P2 ;  /* 0x000000071a087807 */ /* 0x000fe40001000000 */
[----:B---3--:R-:W-:Y:S02]  /*2c70*/  FSETP.GEU.AND P2, PT, R4, R12, PT ;  /* 0x0000000c0400720b */ /* 0x008fe40003f4e000 */
[----:B------:R-:W-:Y:S02]  /*2c80*/  @P4 SEL R21, R21, R9, P6 ;  /* 0x0000000915154207 */ /* 0x000fe40003000000 */
[----:B------:R-:W-:-:S02]  /*2c90*/  FSETP.NAN.AND P6, PT, R22, R22, PT ;  /* 0x000000161600720b */ /* 0x000fc40003fc8000 */
[----:B------:R-:W-:Y:S02]  /*2ca0*/  SEL R26, R37, 0x8, P5 ;  /* 0x00000008251a7807 */ /* 0x000fe40002800000 */
[----:B------:R-:W-:Y:S02]  /*2cb0*/  FSETP.NAN.AND P5, PT, R23, R23, PT ;  /* 0x000000171700720b */ /* 0x000fe40003fa8000 */
[----:B------:R-:W-:Y:S02]  /*2cc0*/  @P3 SEL R22, R22, R10, P6 ;  /* 0x0000000a16163207 */ /* 0x000fe40003000000 */
[----:B------:R-:W-:Y:S02]  /*2cd0*/  FSETP.GEU.AND P6, PT, R5, R13, PT ;  /* 0x0000000d0500720b */ /* 0x000fe40003fce000 */
[----:B------:R-:W-:Y:S02]  /*2ce0*/  @P1 SEL R23, R23, R11, P5 ;  /* 0x0000000b17171207 */ /* 0x000fe40002800000 */
[----:B------:R-:W-:-:S02]  /*2cf0*/  FSETP.NAN.AND P5, PT, R12, R12, PT ;  /* 0x0000000c0c00720b */ /* 0x000fc40003fa8000 */
[----:B------:R-:W-:Y:S02]  /*2d00*/  SEL R27, R27, 0x8, P4 ;  /* 0x000000081b1b7807 */ /* 0x000fe40002000000 */
[----:B------:R-:W-:Y:S01]  /*2d10*/  @P2 SEL R12, R12, R4, P5 ;  /* 0x000000040c0c2207 */ /* 0x000fe20002800000 */
[----:B------:R-:W-:Y:S01]  /*2d20*/  IMAD.SHL.U32 R4, R3, 0x4, RZ ;  /* 0x0000000403047824 */ /* 0x000fe200078e00ff */
[----:B------:R-:W-:Y:S02]  /*2d30*/  FSETP.GEU.AND P5, PT, R6, R14, PT ;  /* 0x0000000e0600720b */ /* 0x000fe40003fae000 */
[C---:B------:R-:W-:Y:S02]  /*2d40*/  FSETP.NAN.AND P4, PT, R13.reuse, R13, PT ;  /* 0x0000000d0d00720b */ /* 0x040fe40003f88000 */
[----:B------:R-:W-:Y:S02]  /*2d50*/  LOP3.LUT R9, R4, 0xfc, RZ, 0xc0, !PT ;  /* 0x000000fc04097812 */ /* 0x000fe400078ec0ff */
[----:B------:R-:W-:-:S02]  /*2d60*/  @P6 SEL R13, R13, R5, P4 ;  /* 0x000000050d0d6207 */ /* 0x000fc40002000000 */
[----:B------:R-:W-:Y:S02]  /*2d70*/  SHF.R.U32.HI R3, RZ, 0x6, R3 ;  /* 0x00000006ff037819 */ /* 0x000fe40000011603 */
[----:B------:R-:W-:Y:S02]  /*2d80*/  FSETP.GEU.AND P4, PT, R7, R15, PT ;  /* 0x0000000f0700720b */ /* 0x000fe40003f8e000 */
[----:B------:R-:W-:Y:S02]  /*2d90*/  PRMT R9, R9, 0x6540, R0 ;  /* 0x0000654009097816 */ /* 0x000fe40000000000 */
[----:B------:R-:W-:Y:S02]  /*2da0*/  SEL R31, R31, 0x8, P3 ;  /* 0x000000081f1f7807 */ /* 0x000fe40001800000 */
[----:B------:R-:W-:Y:S02]  /*2db0*/  SGXT.U32 R3, R3, 0x2 ;  /* 0x000000020303781a */ /* 0x000fe40000000000 */
[----:B------:R-:W-:Y:S01]  /*2dc0*/  FSETP.NAN.AND P3, PT, R14, R14, PT ;  /* 0x0000000e0e00720b */ /* 0x000fe20003f68000 */
[----:B------:R-:W-:Y:S01]  /*2dd0*/  IMAD.HI R4, R9, 0x38e38e39, RZ ;  /* 0x38e38e3909047827 */ /* 0x000fe200078e02ff */
[----:B------:R-:W-:-:S02]  /*2de0*/  LOP3.LUT R0, R2, R3, RZ, 0xfc, !PT ;  /* 0x0000000302007212 */ /* 0x000fc400078efcff */
[----:B------:R-:W-:Y:S02]  /*2df0*/  @P5 SEL R14, R14, R6, P3 ;  /* 0x000000060e0e5207 */ /* 0x000fe40001800000 */
[----:B------:R-:W-:Y:S02]  /*2e00*/  FSETP.NAN.AND P3, PT, R15, R15, PT ;  /* 0x0000000f0f00720b */ /* 0x000fe40003f68000 */
[----:B------:R-:W-:Y:S02]  /*2e10*/  SEL R30, R30, 0x8, P1 ;  /* 0x000000081e1e7807 */ /* 0x000fe40000800000 */
[----:B------:R-:W-:Y:S01]  /*2e20*/  SEL R3, R8, 0x8, P2 ;  /* 0x0000000808037807 */ /* 0x000fe20001000000 */
[----:B------:R-:W-:Y:S01]  /*2e30*/  IMAD.SHL.U32 R10, R28, 0x4, RZ ;  /* 0x000000041c0a7824 */ /* 0x000fe200078e00ff */
[----:B------:R-:W-:Y:S02]  /*2e40*/  ISETP.GE.AND P1, PT, R9, 0x90, PT ;  /* 0x000000900900780c */ /* 0x000fe40003f26270 */
[----:B------:R-:W-:-:S02]  /*2e50*/  LOP3.LUT R8, R0, 0x8, RZ, 0xfc, !PT ;  /* 0x0000000800087812 */ /* 0x000fc400078efcff */
[----:B------:R-:W-:Y:S02]  /*2e60*/  SHF.R.U32.HI R5, RZ, 0x1f, R4 ;  /* 0x0000001fff057819 */ /* 0x000fe40000011604 */
[----:B------:R-:W-:Y:S02]  /*2e70*/  @P4 SEL R15, R15, R7, P3 ;  /* 0x000000070f0f4207 */ /* 0x000fe40001800000 */
[----:B------:R-:W-:Y:S02]  /*2e80*/  ISETP.LT.AND P3, PT, R8, 0x140, !P1 ;  /* 0x000001400800780c */ /* 0x000fe40004f61270 */
[----:B------:R-:W-:Y:S02]  /*2e90*/  LOP3.LUT R6, R0, 0x4, RZ, 0xfc, !PT ;  /* 0x0000000400067812 */ /* 0x000fe400078efcff */
[----:B------:R-:W-:Y:S01]  /*2ea0*/  LEA.HI.SX32 R8, R4, R5, 0x1d ;  /* 0x0000000504087211 */ /* 0x000fe200078feaff */
[----:B------:R-:W-:Y:S01]  /*2eb0*/  STS [R29+0x2080], R20 ;  /* 0x002080141d007388 */ /* 0x000fe20000000800 */
[----:B------:R-:W-:-:S02]  /*2ec0*/  SHF.R.U32.HI R4, RZ, 0x2, R28 ;  /* 0x00000002ff047819 */ /* 0x000fc4000001161c */
[----:B------:R-:W-:Y:S01]  /*2ed0*/  LOP3.LUT R10, R10, 0x3fc, RZ, 0xc0, !PT ;  /* 0x000003fc0a0a7812 */ /* 0x000fe200078ec0ff */
[----:B------:R-:W-:Y:S01]  /*2ee0*/  STS [R29+0x2490], R21 ;  /* 0x002490151d007388 */ /* 0x000fe20000000800 */
[----:B------:R-:W-:-:S03]  /*2ef0*/  ISETP.LT.AND P2, PT, R6, 0x140, !P1 ;  /* 0x000001400600780c */ /* 0x000fc60004f41270 */
[----:B------:R-:W-:Y:S01]  /*2f00*/  STS [R29+0x28a0], R22 ;  /* 0x0028a0161d007388 */ /* 0x000fe20000000800 */
[----:B------:R-:W-:-:S03]  /*2f10*/  LOP3.LUT R4, R4, 0x30, RZ, 0xc0, !PT ;  /* 0x0000003004047812 */ /* 0x000fc600078ec0ff */
[----:B------:R-:W-:Y:S01]  /*2f20*/  STS [R29+0x2cb0], R23 ;  /* 0x002cb0171d007388 */ /* 0x000fe20000000800 */
[----:B------:R-:W-:-:S03]  /*2f30*/  LOP3.LUT R6, R10, 0x400, RZ, 0xfc, !PT ;  /* 0x000004000a067812 */ /* 0x000fc600078efcff */
[----:B------:R2:W-:Y:S04]  /*2f40*/  STS [R29+0x30c0], R12 ;  /* 0x0030c00c1d007388 */ /* 0x0005e80000000800 */
[----:B------:R-:W-:Y:S04]  /*2f50*/  STS [R29+0x34d0], R13 ;  /* 0x0034d00d1d007388 */ /* 0x000fe80000000800 */
[----:B------:R3:W-:Y:S04]  /*2f60*/  STS [R29+0x38e0], R14 ;  /* 0x0038e00e1d007388 */ /* 0x0007e80000000800 */
[----:B------:R4:W-:Y:S01]  /*2f70*/  STS [R29+0x3cf0], R15 ;  /* 0x003cf00f1d007388 */ /* 0x0009e20000000800 */
[----:B------:R-:W-:-:S02]  /*2f80*/  LOP3.LUT R7, R10, 0x800, RZ, 0xfc, !PT ;  /* 0x000008000a077812 */ /* 0x000fc400078efcff */
[----:B------:R-:W-:Y:S01]  /*2f90*/  LOP3.LUT R11, R10, 0xc00, RZ, 0xfc, !PT ;  /* 0x00000c000a0b7812 */ /* 0x000fe200078efcff */
[----:B------:R-:W-:Y:S01]  /*2fa0*/  VIADD R5, R4, UR4 ;  /* 0x0000000404057c36 */ /* 0x000fe20008000000 */
[----:B------:R-:W-:Y:S02]  /*2fb0*/  SHF.R.U32.HI R6, RZ, 0x4, R6 ;  /* 0x00000004ff067819 */ /* 0x000fe40000011606 */
[----:B------:R-:W-:Y:S02]  /*2fc0*/  SHF.R.U32.HI R7, RZ, 0x4, R7 ;  /* 0x00000004ff077819 */ /* 0x000fe40000011607 */
[----:B------:R-:W-:Y:S02]  /*2fd0*/  SHF.R.U32.HI R4, RZ, 0x4, R11 ;  /* 0x00000004ff047819 */ /* 0x000fe4000001160b */
[----:B------:R-:W-:Y:S02]  /*2fe0*/  LOP3.LUT R11, R6, 0x70, RZ, 0xc0, !PT ;  /* 0x00000070060b7812 */ /* 0x000fe400078ec0ff */
[----:B--2---:R-:W-:-:S02]  /*2ff0*/  LOP3.LUT R12, R7, 0xb0, RZ, 0xc0, !PT ;  /* 0x000000b0070c7812 */ /* 0x004fc400078ec0ff */
[----:B---3--:R-:W-:Y:S01]  /*3000*/  LOP3.LUT R14, R4, 0xf0, RZ, 0xc0, !PT ;  /* 0x000000f0040e7812 */ /* 0x008fe200078ec0ff */
[----:B------:R-:W-:Y:S02]  /*3010*/  VIADD R11, R11, UR4 ;  /* 0x000000040b0b7c36 */ /* 0x000fe40008000000 */
[----:B------:R-:W-:Y:S02]  /*3020*/  VIADD R13, R12, UR4 ;  /* 0x000000040c0d7c36 */ /* 0x000fe40008000000 */
[----:B----4-:R-:W-:Y:S01]  /*3030*/  VIADD R15, R14, UR4 ;  /* 0x000000040e0f7c36 */ /* 0x010fe20008000000 */
[----:B------:R-:W-:Y:S01]  /*3040*/  SHF.R.U32.HI R37, RZ, 0x6, R28 ;  /* 0x00000006ff257819 */ /* 0x000fe2000001161c */
[C---:B------:R-:W-:Y:S01]  /*3050*/  IMAD R5, R10.reuse, 0x4, R5 ;  /* 0x000000040a057824 */ /* 0x040fe200078e0205 */
[----:B------:R-:W-:Y:S01]  /*3060*/  BAR.SYNC.DEFER_BLOCKING 0x0 ;  /* 0x0000000000007b1d */ /* 0x000fe20000010000 */
[----:B------:R-:W-:Y:S02]  /*3070*/  IMAD R11, R10, 0x4, R11 ;  /* 0x000000040a0b7824 */ /* 0x000fe400078e020b */
[----:B------:R-:W-:-:S02]  /*3080*/  IMAD R29, R8, -0x24, R9 ;  /* 0xffffffdc081d7824 */ /* 0x000fc400078e0209 */
[C---:B------:R-:W-:Y:S01]  /*3090*/  IMAD R13, R10.reuse, 0x4, R13 ;  /* 0x000000040a0d7824 */ /* 0x040fe200078e020d */
[----:B------:R-:W-:Y:S01]  /*30a0*/  PRMT R31, R31, 0x3340, R30 ;  /* 0x000033401f1f7816 */ /* 0x000fe2000000001e */
[----:B------:R-:W-:Y:S01]  /*30b0*/  IMAD R20, R10, 0x4, R15 ;  /* 0x000000040a147824 */ /* 0x000fe200078e020f */
[----:B------:R-:W-:Y:S01]  /*30c0*/  ULDC.64 UR4, c[0x0][0x220] ;  /* 0x0000880000047ab9 */ /* 0x000fe20000000a00 */
[----:B------:R-:W-:Y:S01]  /*30d0*/  IMAD R29, R8, 0x9900, R29 ;  /* 0x00009900081d7824 */ /* 0x000fe200078e021d */
[----:B------:R-:W2:Y:S04]  /*30e0*/  LDS.128 R4, [R5] ;  /* 0x0000000005047984 */ /* 0x000ea80000000c00 */
[----:B------:R-:W3:Y:S04]  /*30f0*/  LDS.128 R8, [R11+0x1000] ;  /* 0x001000000b087984 */ /* 0x000ee80000000c00 */
[----:B------:R-:W4:Y:S04]  /*3100*/  LDS.128 R12, [R13+0x2000] ;  /* 0x002000000d0c7984 */ /* 0x000f280000000c00 */
[----:B------:R-:W5:Y:S01]  /*3110*/  LDS.128 R20, [R20+0x3000] ;  /* 0x0030000014147984 */ /* 0x000f620000000c00 */
[----:B------:R-:W-:-:S04]  /*3120*/  SGXT.U32 R37, R37, 0x2 ;  /* 0x000000022525781a */ /* 0x000fc80000000000 */
[----:B------:R-:W-:Y:S02]  /*3130*/  LOP3.LUT R28, R2, R37, RZ, 0xfc, !PT ;  /* 0x00000025021c7212 */ /* 0x000fe400078efcff */
[----:B------:R-:W-:Y:S02]  /*3140*/  SEL R2, R25, 0x8, P6 ;  /* 0x0000000819027807 */ /* 0x000fe40003000000 */
[C---:B------:R-:W-:Y:S02]  /*3150*/  ISETP.LT.AND P6, PT, R0.reuse, 0x140, !P1 ;  /* 0x000001400000780c */ /* 0x040fe40004fc1270 */
[----:B------:R-:W-:Y:S01]  /*3160*/  LOP3.LUT R0, R0, 0xc, RZ, 0xfc, !PT ;  /* 0x0000000c00007812 */ /* 0x000fe200078efcff */
[----:B------:R-:W-:Y:S01]  /*3170*/  IMAD R29, R28, 0x24, R29 ;  /* 0x000000241c1d7824 */ /* 0x000fe200078e021d */
[----:B------:R-:W-:Y:S02]  /*3180*/  PRMT R25, R3, 0x3340, R2 ;  /* 0x0000334003197816 */ /* 0x000fe40000000002 */
[----:B------:R-:W-:Y:S01]  /*3190*/  ISETP.LT.AND P1, PT, R0, 0x140, !P1 ;  /* 0x000001400000780c */ /* 0x000fe20004f21270 */
[C---:B------:R-:W-:Y:S01]  /*31a0*/  VIADD R3, R29.reuse, 0x90 ;  /* 0x000000901d037836 */ /* 0x040fe20000000000 */
[----:B------:R-:W-:Y:S01]  /*31b0*/  PRMT R0, R26, 0x3340, R27 ;  /* 0x000033401a007816 */ /* 0x000fe2000000001b */
[----:B------:R-:W-:-:S02]  /*31c0*/  VIADD R37, R29, 0x120 ;  /* 0x000001201d257836 */ /* 0x000fc40000000000 */
[C---:B------:R-:W-:Y:S02]  /*31d0*/  VIADD R30, R29.reuse, 0x1b0 ;  /* 0x000001b01d1e7836 */ /* 0x040fe40000000000 */
[----:B-1----:R-:W-:Y:S01]  /*31e0*/  IMAD.WIDE R26, R29, 0x4, R34 ;  /* 0x000000041d1a7825 */ /* 0x002fe200078e0222 */
[----:B------:R-:W-:-:S03]  /*31f0*/  SEL R24, R24, 0x8, P5 ;  /* 0x0000000818187807 */ /* 0x000fc60002800000 */
[----:B------:R-:W-:Y:S01]  /*3200*/  IMAD.WIDE R2, R3, 0x4, R34 ;  /* 0x0000000403027825 */ /* 0x000fe200078e0222 */
[----:B------:R-:W-:-:S03]  /*3210*/  SEL R19, R19, 0x8, P4 ;  /* 0x0000000813137807 */ /* 0x000fc60002000000 */
[--C-:B------:R-:W-:Y:S01]  /*3220*/  IMAD.WIDE R28, R37, 0x4, R34.reuse ;  /* 0x00000004251c7825 */ /* 0x100fe200078e0222 */
[----:B------:R-:W-:Y:S01]  /*3230*/  IADD3 R32, P4, R33, UR4, RZ ;  /* 0x0000000421207c10 */ /* 0x000fe2000ff9e0ff */
[----:B--2---:R1:W-:Y:S02]  /*3240*/  @P6 STG.E.128 desc[UR6][R26.64], R4 ;  /* 0x000000041a006986 */ /* 0x0043e4000c101d06 */
[----:B------:R-:W-:Y:S01]  /*3250*/  IMAD.WIDE R34, R30, 0x4, R34 ;  /* 0x000000041e227825 */ /* 0x000fe200078e0222 */
[----:B------:R-:W-:Y:S01]  /*3260*/  PRMT R24, R24, 0x3340, R19 ;  /* 0x0000334018187816 */ /* 0x000fe20000000013 */
[----:B---3--:R1:W-:Y:S01]  /*3270*/  @P2 STG.E.128 desc[UR6][R2.64], R8 ;  /* 0x0000000802002986 */ /* 0x0083e2000c101d06 */
[----:B------:R-:W-:-:S03]  /*3280*/  LEA.HI.X.SX32 R33, R33, UR5, 0x1, P4 ;  /* 0x0000000521217c11 */ /* 0x000fc6000a0f0eff */
[----:B----4-:R1:W-:Y:S01]  /*3290*/  @P3 STG.E.128 desc[UR6][R28.64], R12 ;  /* 0x0000000c1c003986 */ /* 0x0103e2000c101d06 */
[----:B------:R-:W-:-:S03]  /*32a0*/  PRMT R18, R0, 0x5410, R31 ;  /* 0x0000541000127816 */ /* 0x000fc6000000001f */
[----:B-----5:R1:W-:Y:S01]  /*32b0*/  @P1 STG.E.128 desc[UR6][R34.64], R20 ;  /* 0x0000001422001986 */ /* 0x0203e2000c101d06 */
[----:B------:R-:W-:Y:S01]  /*32c0*/  PRMT R19, R25, 0x5410, R24 ;  /* 0x0000541019137816 */ /* 0x000fe20000000018 */
[----:B------:R-:W-:Y:S06]  /*32d0*/  @!P0 EXIT ;  /* 0x000000000000894d */ /* 0x000fec0003800000 */
[----:B------:R-:W-:Y:S01]  /*32e0*/  STG.E.128 desc[UR6][R32.64], R16 ;  /* 0x0000001020007986 */ /* 0x000fe2000c101d06 */
[----:B------:R-:W-:Y:S05]  /*32f0*/  EXIT ;  /* 0x000000000000794d */ /* 0x000fea0003800000 */
.L_x_0:
[----:B------:R-:W-:-:S00]  /*3300*/  BRA `(.L_x_0) ;  /* 0xfffffffc00fc7947 */ /* 0x000fc0000383ffff */
[----:B------:R-:W-:-:S00]  /*3310*/  NOP ;  /* 0x0000000000007918 */ /* 0x000fc00000000000 */
        /* <DEDUP_REMOVED lines=14> */
.L_x_1:


//--------------------- .nv.shared.triton_poi_fused_max_pool2d_with_indices_35 --------------------------
	.section	.nv.shared.triton_poi_fused_max_pool2d_with_indices_35,"aw",@nobits
	.sectionflags	@""
	.align	16
	.zero		1024


//--------------------- .nv.constant0.triton_poi_fused_max_pool2d_with_indices_35 --------------------------
	.section	.nv.constant0.triton_poi_fused_max_pool2d_with_indices_35,"a",@progbits
	.sectionflags	@""
	.align	4
.nv.constant0.triton_poi_fused_max_pool2d_with_indices_35:
	.zero		560
